	.target	sm_90a

	.elftype	@"ET_EXEC"


//--------------------- .note.nv.tkinfo           --------------------------
	.section	.note.nv.tkinfo,"",@"SHT_NOTE"
	.sectionflags	@"SHF_NOTE_NV_TKINFO"
	.tkinfo
        /*0018*/ 	.word	0x00000002
        /*0030*/ 	.string	""
        /*0030*/ 	.string	"ptxas"
        /*0030*/ 	.string	"Cuda compilation tools, release 13.0, V13.0.88"
        /*0030*/ 	.string	"Build cuda_13.0.r13.0/compiler.36424714_0"
        /*0030*/ 	.string	"-arch sm_90a -m 64 "



//--------------------- .note.nv.cuinfo           --------------------------
	.section	.note.nv.cuinfo,"",@"SHT_NOTE"
	.sectionflags	@"SHF_NOTE_NV_CUINFO"
        /*0018*/ 	.short	0x0002
        /*001a*/ 	.short	0x005a
        /*001c*/ 	.short	0x0082
	.zero		2


//--------------------- .nv.info                  --------------------------
	.section	.nv.info,"",@"SHT_CUDA_INFO"
	.align	4


	//----- nvinfo : EIATTR_REGCOUNT
	.align		4
        /*0000*/ 	.byte	0x04, 0x2f
        /*0002*/ 	.short	(.L_15 - .L_14)
	.align		4
.L_14:
        /*0004*/ 	.word	index@(_ZN7cutlass13device_kernelINS_4gemm6kernel13GemmUniversalIN4cute5tupleIJiiiiEEENS1_10collective13CollectiveMmaINS1_34MainloopSm90TmaGmmaWarpSpecializedILi2ENS5_IJNS4_1CILi1EEESB_SB_EEENS1_35KernelTmaWarpSpecializedCooperativeEEENS5_IJNSA_ILi128EEESF_NSA_ILi64EEEEEENS_10tfloat32_tENS5_IJlSB_lEEESI_SJ_NS4_8TiledMMAINS4_8MMA_AtomIJNS4_4SM904GMMA30MMA_64x128x8_F32TF32TF32_SS_TNILNSN_7ScaleInE1ELSP_1EEEEEENS4_6LayoutINS5_IJNSA_ILi2EEESB_SB_EEENS5_IJSB_NSA_ILi0EEESV_EEEEENS5_IJNS4_10UnderscoreESY_SY_EEEEENS4_13SM90_TMA_LOADENS4_14ComposedLayoutINS4_7SwizzleILi3ELi4ELi3EEENS4_18smem_ptr_flag_bitsILi32EEENSS_INS5_IJNSA_ILi8EEENSA_ILi32EEEEEENS5_IJS18_SB_EEEEEEEvNS4_8identityES11_S1C_vS1D_EENS_8epilogue10collective6detail29Sm90TmaWarpSpecializedAdapterINS1G_15DefaultEpilogueISI_SJ_SJ_NS1F_6thread17LinearCombinationISI_Li1EffLNS1K_9ScaleType4KindE0ELNS_15FloatRoundStyleE2ESI_EENS1_15EpilogueDefaultEEEEEvvEEEEvNT_6ParamsE)
        /*0008*/ 	.word	0x000000a8


	//----- nvinfo : EIATTR_FRAME_SIZE
	.align		4
.L_15:
        /*000c*/ 	.byte	0x04, 0x11
        /*000e*/ 	.short	(.L_17 - .L_16)
	.align		4
.L_16:
        /*0010*/ 	.word	index@(_ZN7cutlass13device_kernelINS_4gemm6kernel13GemmUniversalIN4cute5tupleIJiiiiEEENS1_10collective13CollectiveMmaINS1_34MainloopSm90TmaGmmaWarpSpecializedILi2ENS5_IJNS4_1CILi1EEESB_SB_EEENS1_35KernelTmaWarpSpecializedCooperativeEEENS5_IJNSA_ILi128EEESF_NSA_ILi64EEEEEENS_10tfloat32_tENS5_IJlSB_lEEESI_SJ_NS4_8TiledMMAINS4_8MMA_AtomIJNS4_4SM904GMMA30MMA_64x128x8_F32TF32TF32_SS_TNILNSN_7ScaleInE1ELSP_1EEEEEENS4_6LayoutINS5_IJNSA_ILi2EEESB_SB_EEENS5_IJSB_NSA_ILi0EEESV_EEEEENS5_IJNS4_10UnderscoreESY_SY_EEEEENS4_13SM90_TMA_LOADENS4_14ComposedLayoutINS4_7SwizzleILi3ELi4ELi3EEENS4_18smem_ptr_flag_bitsILi32EEENSS_INS5_IJNSA_ILi8EEENSA_ILi32EEEEEENS5_IJS18_SB_EEEEEEEvNS4_8identityES11_S1C_vS1D_EENS_8epilogue10collective6detail29Sm90TmaWarpSpecializedAdapterINS1G_15DefaultEpilogueISI_SJ_SJ_NS1F_6thread17LinearCombinationISI_Li1EffLNS1K_9ScaleType4KindE0ELNS_15FloatRoundStyleE2ESI_EENS1_15EpilogueDefaultEEEEEvvEEEEvNT_6ParamsE)
        /*0014*/ 	.word	0x00000000


	//----- nvinfo : EIATTR_MIN_STACK_SIZE
	.align		4
.L_17:
        /*0018*/ 	.byte	0x04, 0x12
        /*001a*/ 	.short	(.L_19 - .L_18)
	.align		4
.L_18:
        /*001c*/ 	.word	index@(_ZN7cutlass13device_kernelINS_4gemm6kernel13GemmUniversalIN4cute5tupleIJiiiiEEENS1_10collective13CollectiveMmaINS1_34MainloopSm90TmaGmmaWarpSpecializedILi2ENS5_IJNS4_1CILi1EEESB_SB_EEENS1_35KernelTmaWarpSpecializedCooperativeEEENS5_IJNSA_ILi128EEESF_NSA_ILi64EEEEEENS_10tfloat32_tENS5_IJlSB_lEEESI_SJ_NS4_8TiledMMAINS4_8MMA_AtomIJNS4_4SM904GMMA30MMA_64x128x8_F32TF32TF32_SS_TNILNSN_7ScaleInE1ELSP_1EEEEEENS4_6LayoutINS5_IJNSA_ILi2EEESB_SB_EEENS5_IJSB_NSA_ILi0EEESV_EEEEENS5_IJNS4_10UnderscoreESY_SY_EEEEENS4_13SM90_TMA_LOADENS4_14ComposedLayoutINS4_7SwizzleILi3ELi4ELi3EEENS4_18smem_ptr_flag_bitsILi32EEENSS_INS5_IJNSA_ILi8EEENSA_ILi32EEEEEENS5_IJS18_SB_EEEEEEEvNS4_8identityES11_S1C_vS1D_EENS_8epilogue10collective6detail29Sm90TmaWarpSpecializedAdapterINS1G_15DefaultEpilogueISI_SJ_SJ_NS1F_6thread17LinearCombinationISI_Li1EffLNS1K_9ScaleType4KindE0ELNS_15FloatRoundStyleE2ESI_EENS1_15EpilogueDefaultEEEEEvvEEEEvNT_6ParamsE)
        /*0020*/ 	.word	0x00000000
.L_19:


//--------------------- .nv.compat                --------------------------
	.section	.nv.compat,"",@"SHT_CUDA_COMPAT_INFO"
	.align	4
        /*0000*/ 	.byte	0x02, 0x09, 0x01, 0x00, 0x02, 0x02, 0x04, 0x00, 0x02, 0x05, 0x05, 0x00, 0x03, 0x07, 0x01, 0x01
        /*0010*/ 	.byte	0x02, 0x03, 0x01, 0x00, 0x02, 0x06, 0x01, 0x00, 0x04, 0x0b, 0x08, 0x00, 0x00, 0x00, 0x00, 0x00
        /*0020*/ 	.byte	0x00, 0x00, 0x00, 0x00


//--------------------- .nv.info._ZN7cutlass13device_kernelINS_4gemm6kernel13GemmUniversalIN4cute5tupleIJiiiiEEENS1_10collective13CollectiveMmaINS1_34MainloopSm90TmaGmmaWarpSpecializedILi2ENS5_IJNS4_1CILi1EEESB_SB_EEENS1_35KernelTmaWarpSpecializedCooperativeEEENS5_IJNSA_ILi128EEESF_NSA_ILi64EEEEEENS_10tfloat32_tENS5_IJlSB_lEEESI_SJ_NS4_8TiledMMAINS4_8MMA_AtomIJNS4_4SM904GMMA30MMA_64x128x8_F32TF32TF32_SS_TNILNSN_7ScaleInE1ELSP_1EEEEEENS4_6LayoutINS5_IJNSA_ILi2EEESB_SB_EEENS5_IJSB_NSA_ILi0EEESV_EEEEENS5_IJNS4_10UnderscoreESY_SY_EEEEENS4_13SM90_TMA_LOADENS4_14ComposedLayoutINS4_7SwizzleILi3ELi4ELi3EEENS4_18smem_ptr_flag_bitsILi32EEENSS_INS5_IJNSA_ILi8EEENSA_ILi32EEEEEENS5_IJS18_SB_EEEEEEEvNS4_8identityES11_S1C_vS1D_EENS_8epilogue10collective6detail29Sm90TmaWarpSpecializedAdapterINS1G_15DefaultEpilogueISI_SJ_SJ_NS1F_6thread17LinearCombinationISI_Li1EffLNS1K_9ScaleType4KindE0ELNS_15FloatRoundStyleE2ESI_EENS1_15EpilogueDefaultEEEEEvvEEEEvNT_6ParamsE --------------------------
	.section	.nv.info._ZN7cutlass13device_kernelINS_4gemm6kernel13GemmUniversalIN4cute5tupleIJiiiiEEENS1_10collective13CollectiveMmaINS1_34MainloopSm90TmaGmmaWarpSpecializedILi2ENS5_IJNS4_1CILi1EEESB_SB_EEENS1_35KernelTmaWarpSpecializedCooperativeEEENS5_IJNSA_ILi128EEESF_NSA_ILi64EEEEEENS_10tfloat32_tENS5_IJlSB_lEEESI_SJ_NS4_8TiledMMAINS4_8MMA_AtomIJNS4_4SM904GMMA30MMA_64x128x8_F32TF32TF32_SS_TNILNSN_7ScaleInE1ELSP_1EEEEEENS4_6LayoutINS5_IJNSA_ILi2EEESB_SB_EEENS5_IJSB_NSA_ILi0EEESV_EEEEENS5_IJNS4_10UnderscoreESY_SY_EEEEENS4_13SM90_TMA_LOADENS4_14ComposedLayoutINS4_7SwizzleILi3ELi4ELi3EEENS4_18smem_ptr_flag_bitsILi32EEENSS_INS5_IJNSA_ILi8EEENSA_ILi32EEEEEENS5_IJS18_SB_EEEEEEEvNS4_8identityES11_S1C_vS1D_EENS_8epilogue10collective6detail29Sm90TmaWarpSpecializedAdapterINS1G_15DefaultEpilogueISI_SJ_SJ_NS1F_6thread17LinearCombinationISI_Li1EffLNS1K_9ScaleType4KindE0ELNS_15FloatRoundStyleE2ESI_EENS1_15EpilogueDefaultEEEEEvvEEEEvNT_6ParamsE,"",@"SHT_CUDA_INFO"
	.sectionflags	@""
	.align	4


	//----- nvinfo : EIATTR_CUDA_API_VERSION
	.align		4
        /*0000*/ 	.byte	0x04, 0x37
        /*0002*/ 	.short	(.L_21 - .L_20)
.L_20:
        /*0004*/ 	.word	0x00000082


	//----- nvinfo : EIATTR_KPARAM_INFO
	.align		4
.L_21:
        /*0008*/ 	.byte	0x04, 0x17
        /*000a*/ 	.short	(.L_23 - .L_22)
.L_22:
        /*000c*/ 	.word	0x00000000
        /*0010*/ 	.short	0x0000
        /*0012*/ 	.short	0x0070
        /*0014*/ 	.byte	0x00, 0xf0, 0x01, 0x10


	//----- nvinfo : EIATTR_SPARSE_MMA_MASK
	.align		4
.L_23:
        /*0018*/ 	.byte	0x03, 0x50
        /*001a*/ 	.short	0x0000


	//----- nvinfo : EIATTR_MAXREG_COUNT
	.align		4
        /*001c*/ 	.byte	0x03, 0x1b
        /*001e*/ 	.short	0x00a8


	//----- nvinfo : EIATTR_NUM_BARRIERS
	.align		4
        /*0020*/ 	.byte	0x02, 0x4c
        /*0022*/ 	.byte	0x01
	.zero		1


	//----- nvinfo : EIATTR_EXTERNS
	.align		4
        /*0024*/ 	.byte	0x04, 0x0f
        /*0026*/ 	.short	(.L_25 - .L_24)


	//   ....[0]....
	.align		4
.L_24:
        /*0028*/ 	.word	index@(__assertfail)


	//----- nvinfo : EIATTR_MERCURY_ISA_VERSION
	.align		4
.L_25:
        /*002c*/ 	.byte	0x03, 0x5f
        /*002e*/ 	.short	0x0101


	//----- nvinfo : EIATTR_INT_WARP_WIDE_INSTR_OFFSETS
	.align		4
        /*0030*/ 	.byte	0x04, 0x31
        /*0032*/ 	.short	(.L_27 - .L_26)


	//   ....[0]....
.L_26:
        /*0034*/ 	.word	0x00000370


	//   ....[1]....
        /*0038*/ 	.word	0x00000380


	//   ....[2]....
        /*003c*/ 	.word	0x000004a0


	//----- nvinfo : EIATTR_COOP_GROUP_MASK_REGIDS
	.align		4
.L_27:
        /*0040*/ 	.byte	0x04, 0x29
        /*0042*/ 	.short	(.L_29 - .L_28)


	//   ....[0]....
.L_28:
        /*0044*/ 	.word	0xffffffff


	//   ....[1]....
        /*0048*/ 	.word	0xffffffff


	//   ....[2]....
        /*004c*/ 	.word	0xffffffff


	//   ....[3]....
        /*0050*/ 	.word	0xffffffff


	//   ....[4]....
        /*0054*/ 	.word	0xffffffff


	//----- nvinfo : EIATTR_COOP_GROUP_INSTR_OFFSETS
	.align		4
.L_29:
        /*0058*/ 	.byte	0x04, 0x28
        /*005a*/ 	.short	(.L_31 - .L_30)


	//   ....[0]....
.L_30:
        /*005c*/ 	.word	0x00000060


	//   ....[1]....
        /*0060*/ 	.word	0x00000070


	//   ....[2]....
        /*0064*/ 	.word	0x00000130


	//   ....[3]....
        /*0068*/ 	.word	0x00000280


	//   ....[4]....
        /*006c*/ 	.word	0x00001180


	//----- nvinfo : EIATTR_REG_RECONFIG
	.align		4
.L_31:
        /*0070*/ 	.byte	0x01, 0x54
	.zero		2


	//----- nvinfo : EIATTR_SYSCALL_OFFSETS
	.align		4
        /*0074*/ 	.byte	0x04, 0x46
        /*0076*/ 	.short	(.L_33 - .L_32)


	//   ....[0]....
.L_32:
        /*0078*/ 	.word	0x00001370


	//----- nvinfo : EIATTR_MBARRIER_INSTR_OFFSETS
	.align		4
.L_33:
        /*007c*/ 	.byte	0x04, 0x39
        /*007e*/ 	.short	(.L_35 - .L_34)


	//   ....[0]....
.L_34:
        /*0080*/ 	.word	0x00000230
        /*0084*/ 	.word	0x000000ff
        /*0088*/ 	.word	0x00000000
        /*008c*/ 	.short	0x0100
        /*008e*/ 	.byte	0x08
	.zero		1


	//   ....[1]....
        /*0090*/ 	.word	0x00000240
        /*0094*/ 	.word	0x000000ff
        /*0098*/ 	.word	0x00000010
        /*009c*/ 	.short	0x0100
        /*009e*/ 	.byte	0x08
	.zero		1


	//   ....[2]....
        /*00a0*/ 	.word	0x00000250
        /*00a4*/ 	.word	0x000000ff
        /*00a8*/ 	.word	0x00000008
        /*00ac*/ 	.short	0x0100
        /*00ae*/ 	.byte	0x08
	.zero		1


	//   ....[3]....
        /*00b0*/ 	.word	0x00000260
        /*00b4*/ 	.word	0x000000ff
        /*00b8*/ 	.word	0x00000018
        /*00bc*/ 	.short	0x0100
        /*00be*/ 	.byte	0x08
	.zero		1


	//   ....[4]....
        /*00c0*/ 	.word	0x00000520
        /*00c4*/ 	.word	0x000000ff
        /*00c8*/ 	.word	0x00000030
        /*00cc*/ 	.short	0x0100
        /*00ce*/ 	.byte	0x08
	.zero		1


	//   ....[5]....
        /*00d0*/ 	.word	0x00000580
        /*00d4*/ 	.word	0x000000ff
        /*00d8*/ 	.word	0x00000038
        /*00dc*/ 	.short	0x0100
        /*00de*/ 	.byte	0x08
	.zero		1


	//   ....[6]....
        /*00e0*/ 	.word	0x000013f0
        /*00e4*/ 	.word	0x00000003
        /*00e8*/ 	.word	0x00000000
        /*00ec*/ 	.short	0x010a
        /*00ee*/ 	.byte	0x3f
	.zero		1


	//   ....[7]....
        /*00f0*/ 	.word	0x00001450
        /*00f4*/ 	.word	0x00000003
        /*00f8*/ 	.word	0x00000000
        /*00fc*/ 	.short	0x010a
        /*00fe*/ 	.byte	0x3f
	.zero		1


	//   ....[8]....
        /*0100*/ 	.word	0x00001960
        /*0104*/ 	.word	0x000000ff
        /*0108*/ 	.word	0x00000000
        /*010c*/ 	.short	0x010a
        /*010e*/ 	.byte	0x08
	.zero		1


	//   ....[9]....
        /*0110*/ 	.word	0x000019a0
        /*0114*/ 	.word	0x000000ff
        /*0118*/ 	.word	0x00000000
        /*011c*/ 	.short	0x010a
        /*011e*/ 	.byte	0x08
	.zero		1


	//   ....[10]....
        /*0120*/ 	.word	0x00001dc0
        /*0124*/ 	.word	0x000000ff
        /*0128*/ 	.word	0x00000000
        /*012c*/ 	.short	0x0101
        /*012e*/ 	.byte	0x07
	.zero		1


	//   ....[11]....
        /*0130*/ 	.word	0x00001f80
        /*0134*/ 	.word	0x000000ff
        /*0138*/ 	.word	0x00000000
        /*013c*/ 	.short	0x0101
        /*013e*/ 	.byte	0x04
	.zero		1


	//   ....[12]....
        /*0140*/ 	.word	0x00007100
        /*0144*/ 	.word	0x0000000e
        /*0148*/ 	.word	0x00000010
        /*014c*/ 	.short	0x010a
        /*014e*/ 	.byte	0x3f
	.zero		1


	//   ....[13]....
        /*0150*/ 	.word	0x00007560
        /*0154*/ 	.word	0x00000005
        /*0158*/ 	.word	0x00000038
        /*015c*/ 	.short	0x0101
        /*015e*/ 	.byte	0x3f
	.zero		1


	//   ....[14]....
        /*0160*/ 	.word	0x00007c70
        /*0164*/ 	.word	0x00000007
        /*0168*/ 	.word	0x00000000
        /*016c*/ 	.short	0x010a
        /*016e*/ 	.byte	0x3f
	.zero		1


	//   ....[15]....
        /*0170*/ 	.word	0x00007cf0
        /*0174*/ 	.word	0x00000003
        /*0178*/ 	.word	0x00000000
        /*017c*/ 	.short	0x010a
        /*017e*/ 	.byte	0x3f
	.zero		1


	//   ....[16]....
        /*0180*/ 	.word	0x00007d50
        /*0184*/ 	.word	0x00000003
        /*0188*/ 	.word	0x00000000
        /*018c*/ 	.short	0x010a
        /*018e*/ 	.byte	0x3f
	.zero		1


	//   ....[17]....
        /*0190*/ 	.word	0x00007db0
        /*0194*/ 	.word	0x00000004
        /*0198*/ 	.word	0x00000000
        /*019c*/ 	.short	0x010a
        /*019e*/ 	.byte	0x3f
	.zero		1


	//   ....[18]....
        /*01a0*/ 	.word	0x00007e80
        /*01a4*/ 	.word	0x0000000e
        /*01a8*/ 	.word	0x00000010
        /*01ac*/ 	.short	0x010a
        /*01ae*/ 	.byte	0x3f
	.zero		1


	//   ....[19]....
        /*01b0*/ 	.word	0x00007f50
        /*01b4*/ 	.word	0x00000007
        /*01b8*/ 	.word	0x00000000
        /*01bc*/ 	.short	0x010a
        /*01be*/ 	.byte	0x3f
	.zero		1


	//----- nvinfo : EIATTR_NUM_MBARRIERS
	.align		4
.L_35:
        /*01c0*/ 	.byte	0x03, 0x38
        /*01c2*/ 	.short	0x0006


	//----- nvinfo : EIATTR_EXIT_INSTR_OFFSETS
	.align		4
        /*01c4*/ 	.byte	0x04, 0x1c
        /*01c6*/ 	.short	(.L_37 - .L_36)


	//   ....[0]....
.L_36:
        /*01c8*/ 	.word	0x00000620


	//   ....[1]....
        /*01cc*/ 	.word	0x00000ee0


	//   ....[2]....
        /*01d0*/ 	.word	0x000067e0


	//   ....[3]....
        /*01d4*/ 	.word	0x00006e10


	//   ....[4]....
        /*01d8*/ 	.word	0x00007d40


	//----- nvinfo : EIATTR_MAX_THREADS
	.align		4
.L_37:
        /*01dc*/ 	.byte	0x04, 0x05
        /*01de*/ 	.short	(.L_39 - .L_38)
.L_38:
        /*01e0*/ 	.word	0x00000180
        /*01e4*/ 	.word	0x00000001
        /*01e8*/ 	.word	0x00000001


	//----- nvinfo : EIATTR_CRS_STACK_SIZE
	.align		4
.L_39:
        /*01ec*/ 	.byte	0x04, 0x1e
        /*01ee*/ 	.short	(.L_41 - .L_40)
.L_40:
        /*01f0*/ 	.word	0x00000000


	//----- nvinfo : EIATTR_CBANK_PARAM_SIZE
	.align		4
.L_41:
        /*01f4*/ 	.byte	0x03, 0x19
        /*01f6*/ 	.short	0x0470


	//----- nvinfo : EIATTR_PARAM_CBANK
	.align		4
        /*01f8*/ 	.byte	0x04, 0x0a
        /*01fa*/ 	.short	(.L_43 - .L_42)
	.align		4
.L_42:
        /*01fc*/ 	.word	index@(.nv.constant0._ZN7cutlass13device_kernelINS_4gemm6kernel13GemmUniversalIN4cute5tupleIJiiiiEEENS1_10collective13CollectiveMmaINS1_34MainloopSm90TmaGmmaWarpSpecializedILi2ENS5_IJNS4_1CILi1EEESB_SB_EEENS1_35KernelTmaWarpSpecializedCooperativeEEENS5_IJNSA_ILi128EEESF_NSA_ILi64EEEEEENS_10tfloat32_tENS5_IJlSB_lEEESI_SJ_NS4_8TiledMMAINS4_8MMA_AtomIJNS4_4SM904GMMA30MMA_64x128x8_F32TF32TF32_SS_TNILNSN_7ScaleInE1ELSP_1EEEEEENS4_6LayoutINS5_IJNSA_ILi2EEESB_SB_EEENS5_IJSB_NSA_ILi0EEESV_EEEEENS5_IJNS4_10UnderscoreESY_SY_EEEEENS4_13SM90_TMA_LOADENS4_14ComposedLayoutINS4_7SwizzleILi3ELi4ELi3EEENS4_18smem_ptr_flag_bitsILi32EEENSS_INS5_IJNSA_ILi8EEENSA_ILi32EEEEEENS5_IJS18_SB_EEEEEEEvNS4_8identityES11_S1C_vS1D_EENS_8epilogue10collective6detail29Sm90TmaWarpSpecializedAdapterINS1G_15DefaultEpilogueISI_SJ_SJ_NS1F_6thread17LinearCombinationISI_Li1EffLNS1K_9ScaleType4KindE0ELNS_15FloatRoundStyleE2ESI_EENS1_15EpilogueDefaultEEEEEvvEEEEvNT_6ParamsE)
        /*0200*/ 	.short	0x0210
        /*0202*/ 	.short	0x0470


	//----- nvinfo : EIATTR_SW_WAR
	.align		4
.L_43:
        /*0204*/ 	.byte	0x04, 0x36
        /*0206*/ 	.short	(.L_45 - .L_44)
.L_44:
        /*0208*/ 	.word	0x00000008
.L_45:


//--------------------- .nv.callgraph             --------------------------
	.section	.nv.callgraph,"",@"SHT_CUDA_CALLGRAPH"
	.align	4
	.sectionentsize	8
	.align		4
        /*0000*/ 	.word	0x00000000
	.align		4
        /*0004*/ 	.word	0xffffffff
	.align		4
        /*0008*/ 	.word	index@(_ZN7cutlass13device_kernelINS_4gemm6kernel13GemmUniversalIN4cute5tupleIJiiiiEEENS1_10collective13CollectiveMmaINS1_34MainloopSm90TmaGmmaWarpSpecializedILi2ENS5_IJNS4_1CILi1EEESB_SB_EEENS1_35KernelTmaWarpSpecializedCooperativeEEENS5_IJNSA_ILi128EEESF_NSA_ILi64EEEEEENS_10tfloat32_tENS5_IJlSB_lEEESI_SJ_NS4_8TiledMMAINS4_8MMA_AtomIJNS4_4SM904GMMA30MMA_64x128x8_F32TF32TF32_SS_TNILNSN_7ScaleInE1ELSP_1EEEEEENS4_6LayoutINS5_IJNSA_ILi2EEESB_SB_EEENS5_IJSB_NSA_ILi0EEESV_EEEEENS5_IJNS4_10UnderscoreESY_SY_EEEEENS4_13SM90_TMA_LOADENS4_14ComposedLayoutINS4_7SwizzleILi3ELi4ELi3EEENS4_18smem_ptr_flag_bitsILi32EEENSS_INS5_IJNSA_ILi8EEENSA_ILi32EEEEEENS5_IJS18_SB_EEEEEEEvNS4_8identityES11_S1C_vS1D_EENS_8epilogue10collective6detail29Sm90TmaWarpSpecializedAdapterINS1G_15DefaultEpilogueISI_SJ_SJ_NS1F_6thread17LinearCombinationISI_Li1EffLNS1K_9ScaleType4KindE0ELNS_15FloatRoundStyleE2ESI_EENS1_15EpilogueDefaultEEEEEvvEEEEvNT_6ParamsE)
	.align		4
        /*000c*/ 	.word	index@(__assertfail)
	.align		4
        /*0010*/ 	.word	0x00000000
	.align		4
        /*0014*/ 	.word	0xfffffffe
	.align		4
        /*0018*/ 	.word	0x00000000
	.align		4
        /*001c*/ 	.word	0xfffffffd
	.align		4
        /*0020*/ 	.word	0x00000000
	.align		4
        /*0024*/ 	.word	0xfffffffc


//--------------------- .nv.constant4             --------------------------
	.section	.nv.constant4,"a",@progbits
	.align	8
	.align		8
.nv.constant4:
        /*0000*/ 	.dword	__assertfail
	.align		8
        /*0008*/ 	.dword	__unnamed_1
	.align		8
        /*0010*/ 	.dword	_ZN40_INTERNAL_adfcd305_4_k_cu_271889d4_302614cuda3std3__45__cpo5beginE
	.align		8
        /*0018*/ 	.dword	_ZN40_INTERNAL_adfcd305_4_k_cu_271889d4_302614cuda3std3__45__cpo3endE
	.align		8
        /*0020*/ 	.dword	_ZN40_INTERNAL_adfcd305_4_k_cu_271889d4_302614cuda3std3__45__cpo6cbeginE
	.align		8
        /*0028*/ 	.dword	_ZN40_INTERNAL_adfcd305_4_k_cu_271889d4_302614cuda3std3__45__cpo4cendE
	.align		8
        /*0030*/ 	.dword	_ZN40_INTERNAL_adfcd305_4_k_cu_271889d4_302614cuda3std3__442_GLOBAL__N__adfcd305_4_k_cu_271889d4_302616ignoreE
	.align		8
        /*0038*/ 	.dword	_ZN40_INTERNAL_adfcd305_4_k_cu_271889d4_302614cuda3std3__419piecewise_constructE
	.align		8
        /*0040*/ 	.dword	_ZN40_INTERNAL_adfcd305_4_k_cu_271889d4_302614cuda3std3__48in_placeE
	.align		8
        /*0048*/ 	.dword	_ZN40_INTERNAL_adfcd305_4_k_cu_271889d4_302614cuda3std6ranges3__45__cpo4swapE
	.align		8
        /*0050*/ 	.dword	_ZN40_INTERNAL_adfcd305_4_k_cu_271889d4_302614cuda3std6ranges3__45__cpo9iter_moveE
	.align		8
        /*0058*/ 	.dword	_ZN40_INTERNAL_adfcd305_4_k_cu_271889d4_302614cute7productE
	.align		8
        /*0060*/ 	.dword	_ZN40_INTERNAL_adfcd305_4_k_cu_271889d4_302614cute1_E
	.align		8
        /*0068*/ 	.dword	$str$22
	.align		8
        /*0070*/ 	.dword	$str$23


//--------------------- .text._ZN7cutlass13device_kernelINS_4gemm6kernel13GemmUniversalIN4cute5tupleIJiiiiEEENS1_10collective13CollectiveMmaINS1_34MainloopSm90TmaGmmaWarpSpecializedILi2ENS5_IJNS4_1CILi1EEESB_SB_EEENS1_35KernelTmaWarpSpecializedCooperativeEEENS5_IJNSA_ILi128EEESF_NSA_ILi64EEEEEENS_10tfloat32_tENS5_IJlSB_lEEESI_SJ_NS4_8TiledMMAINS4_8MMA_AtomIJNS4_4SM904GMMA30MMA_64x128x8_F32TF32TF32_SS_TNILNSN_7ScaleInE1ELSP_1EEEEEENS4_6LayoutINS5_IJNSA_ILi2EEESB_SB_EEENS5_IJSB_NSA_ILi0EEESV_EEEEENS5_IJNS4_10UnderscoreESY_SY_EEEEENS4_13SM90_TMA_LOADENS4_14ComposedLayoutINS4_7SwizzleILi3ELi4ELi3EEENS4_18smem_ptr_flag_bitsILi32EEENSS_INS5_IJNSA_ILi8EEENSA_ILi32EEEEEENS5_IJS18_SB_EEEEEEEvNS4_8identityES11_S1C_vS1D_EENS_8epilogue10collective6detail29Sm90TmaWarpSpecializedAdapterINS1G_15DefaultEpilogueISI_SJ_SJ_NS1F_6thread17LinearCombinationISI_Li1EffLNS1K_9ScaleType4KindE0ELNS_15FloatRoundStyleE2ESI_EENS1_15EpilogueDefaultEEEEEvvEEEEvNT_6ParamsE --------------------------
	.section	.text._ZN7cutlass13device_kernelINS_4gemm6kernel13GemmUniversalIN4cute5tupleIJiiiiEEENS1_10collective13CollectiveMmaINS1_34MainloopSm90TmaGmmaWarpSpecializedILi2ENS5_IJNS4_1CILi1EEESB_SB_EEENS1_35KernelTmaWarpSpecializedCooperativeEEENS5_IJNSA_ILi128EEESF_NSA_ILi64EEEEEENS_10tfloat32_tENS5_IJlSB_lEEESI_SJ_NS4_8TiledMMAINS4_8MMA_AtomIJNS4_4SM904GMMA30MMA_64x128x8_F32TF32TF32_SS_TNILNSN_7ScaleInE1ELSP_1EEEEEENS4_6LayoutINS5_IJNSA_ILi2EEESB_SB_EEENS5_IJSB_NSA_ILi0EEESV_EEEEENS5_IJNS4_10UnderscoreESY_SY_EEEEENS4_13SM90_TMA_LOADENS4_14ComposedLayoutINS4_7SwizzleILi3ELi4ELi3EEENS4_18smem_ptr_flag_bitsILi32EEENSS_INS5_IJNSA_ILi8EEENSA_ILi32EEEEEENS5_IJS18_SB_EEEEEEEvNS4_8identityES11_S1C_vS1D_EENS_8epilogue10collective6detail29Sm90TmaWarpSpecializedAdapterINS1G_15DefaultEpilogueISI_SJ_SJ_NS1F_6thread17LinearCombinationISI_Li1EffLNS1K_9ScaleType4KindE0ELNS_15FloatRoundStyleE2ESI_EENS1_15EpilogueDefaultEEEEEvvEEEEvNT_6ParamsE,"ax",@progbits
	.align	128
.text._ZN7cutlass13device_kernelINS_4gemm6kernel13GemmUniversalIN4cute5tupleIJiiiiEEENS1_10collective13CollectiveMmaINS1_34MainloopSm90TmaGmmaWarpSpecializedILi2ENS5_IJNS4_1CILi1EEESB_SB_EEENS1_35KernelTmaWarpSpecializedCooperativeEEENS5_IJNSA_ILi128EEESF_NSA_ILi64EEEEEENS_10tfloat32_tENS5_IJlSB_lEEESI_SJ_NS4_8TiledMMAINS4_8MMA_AtomIJNS4_4SM904GMMA30MMA_64x128x8_F32TF32TF32_SS_TNILNSN_7ScaleInE1ELSP_1EEEEEENS4_6LayoutINS5_IJNSA_ILi2EEESB_SB_EEENS5_IJSB_NSA_ILi0EEESV_EEEEENS5_IJNS4_10UnderscoreESY_SY_EEEEENS4_13SM90_TMA_LOADENS4_14ComposedLayoutINS4_7SwizzleILi3ELi4ELi3EEENS4_18smem_ptr_flag_bitsILi32EEENSS_INS5_IJNSA_ILi8EEENSA_ILi32EEEEEENS5_IJS18_SB_EEEEEEEvNS4_8identityES11_S1C_vS1D_EENS_8epilogue10collective6detail29Sm90TmaWarpSpecializedAdapterINS1G_15DefaultEpilogueISI_SJ_SJ_NS1F_6thread17LinearCombinationISI_Li1EffLNS1K_9ScaleType4KindE0ELNS_15FloatRoundStyleE2ESI_EENS1_15EpilogueDefaultEEEEEvvEEEEvNT_6ParamsE:
        .type           _ZN7cutlass13device_kernelINS_4gemm6kernel13GemmUniversalIN4cute5tupleIJiiiiEEENS1_10collective13CollectiveMmaINS1_34MainloopSm90TmaGmmaWarpSpecializedILi2ENS5_IJNS4_1CILi1EEESB_SB_EEENS1_35KernelTmaWarpSpecializedCooperativeEEENS5_IJNSA_ILi128EEESF_NSA_ILi64EEEEEENS_10tfloat32_tENS5_IJlSB_lEEESI_SJ_NS4_8TiledMMAINS4_8MMA_AtomIJNS4_4SM904GMMA30MMA_64x128x8_F32TF32TF32_SS_TNILNSN_7ScaleInE1ELSP_1EEEEEENS4_6LayoutINS5_IJNSA_ILi2EEESB_SB_EEENS5_IJSB_NSA_ILi0EEESV_EEEEENS5_IJNS4_10UnderscoreESY_SY_EEEEENS4_13SM90_TMA_LOADENS4_14ComposedLayoutINS4_7SwizzleILi3ELi4ELi3EEENS4_18smem_ptr_flag_bitsILi32EEENSS_INS5_IJNSA_ILi8EEENSA_ILi32EEEEEENS5_IJS18_SB_EEEEEEEvNS4_8identityES11_S1C_vS1D_EENS_8epilogue10collective6detail29Sm90TmaWarpSpecializedAdapterINS1G_15DefaultEpilogueISI_SJ_SJ_NS1F_6thread17LinearCombinationISI_Li1EffLNS1K_9ScaleType4KindE0ELNS_15FloatRoundStyleE2ESI_EENS1_15EpilogueDefaultEEEEEvvEEEEvNT_6ParamsE,@function
        .size           _ZN7cutlass13device_kernelINS_4gemm6kernel13GemmUniversalIN4cute5tupleIJiiiiEEENS1_10collective13CollectiveMmaINS1_34MainloopSm90TmaGmmaWarpSpecializedILi2ENS5_IJNS4_1CILi1EEESB_SB_EEENS1_35KernelTmaWarpSpecializedCooperativeEEENS5_IJNSA_ILi128EEESF_NSA_ILi64EEEEEENS_10tfloat32_tENS5_IJlSB_lEEESI_SJ_NS4_8TiledMMAINS4_8MMA_AtomIJNS4_4SM904GMMA30MMA_64x128x8_F32TF32TF32_SS_TNILNSN_7ScaleInE1ELSP_1EEEEEENS4_6LayoutINS5_IJNSA_ILi2EEESB_SB_EEENS5_IJSB_NSA_ILi0EEESV_EEEEENS5_IJNS4_10UnderscoreESY_SY_EEEEENS4_13SM90_TMA_LOADENS4_14ComposedLayoutINS4_7SwizzleILi3ELi4ELi3EEENS4_18smem_ptr_flag_bitsILi32EEENSS_INS5_IJNSA_ILi8EEENSA_ILi32EEEEEENS5_IJS18_SB_EEEEEEEvNS4_8identityES11_S1C_vS1D_EENS_8epilogue10collective6detail29Sm90TmaWarpSpecializedAdapterINS1G_15DefaultEpilogueISI_SJ_SJ_NS1F_6thread17LinearCombinationISI_Li1EffLNS1K_9ScaleType4KindE0ELNS_15FloatRoundStyleE2ESI_EENS1_15EpilogueDefaultEEEEEvvEEEEvNT_6ParamsE,(.L_x_190 - _ZN7cutlass13device_kernelINS_4gemm6kernel13GemmUniversalIN4cute5tupleIJiiiiEEENS1_10collective13CollectiveMmaINS1_34MainloopSm90TmaGmmaWarpSpecializedILi2ENS5_IJNS4_1CILi1EEESB_SB_EEENS1_35KernelTmaWarpSpecializedCooperativeEEENS5_IJNSA_ILi128EEESF_NSA_ILi64EEEEEENS_10tfloat32_tENS5_IJlSB_lEEESI_SJ_NS4_8TiledMMAINS4_8MMA_AtomIJNS4_4SM904GMMA30MMA_64x128x8_F32TF32TF32_SS_TNILNSN_7ScaleInE1ELSP_1EEEEEENS4_6LayoutINS5_IJNSA_ILi2EEESB_SB_EEENS5_IJSB_NSA_ILi0EEESV_EEEEENS5_IJNS4_10UnderscoreESY_SY_EEEEENS4_13SM90_TMA_LOADENS4_14ComposedLayoutINS4_7SwizzleILi3ELi4ELi3EEENS4_18smem_ptr_flag_bitsILi32EEENSS_INS5_IJNSA_ILi8EEENSA_ILi32EEEEEENS5_IJS18_SB_EEEEEEEvNS4_8identityES11_S1C_vS1D_EENS_8epilogue10collective6detail29Sm90TmaWarpSpecializedAdapterINS1G_15DefaultEpilogueISI_SJ_SJ_NS1F_6thread17LinearCombinationISI_Li1EffLNS1K_9ScaleType4KindE0ELNS_15FloatRoundStyleE2ESI_EENS1_15EpilogueDefaultEEEEEvvEEEEvNT_6ParamsE)
        .other          _ZN7cutlass13device_kernelINS_4gemm6kernel13GemmUniversalIN4cute5tupleIJiiiiEEENS1_10collective13CollectiveMmaINS1_34MainloopSm90TmaGmmaWarpSpecializedILi2ENS5_IJNS4_1CILi1EEESB_SB_EEENS1_35KernelTmaWarpSpecializedCooperativeEEENS5_IJNSA_ILi128EEESF_NSA_ILi64EEEEEENS_10tfloat32_tENS5_IJlSB_lEEESI_SJ_NS4_8TiledMMAINS4_8MMA_AtomIJNS4_4SM904GMMA30MMA_64x128x8_F32TF32TF32_SS_TNILNSN_7ScaleInE1ELSP_1EEEEEENS4_6LayoutINS5_IJNSA_ILi2EEESB_SB_EEENS5_IJSB_NSA_ILi0EEESV_EEEEENS5_IJNS4_10UnderscoreESY_SY_EEEEENS4_13SM90_TMA_LOADENS4_14ComposedLayoutINS4_7SwizzleILi3ELi4ELi3EEENS4_18smem_ptr_flag_bitsILi32EEENSS_INS5_IJNSA_ILi8EEENSA_ILi32EEEEEENS5_IJS18_SB_EEEEEEEvNS4_8identityES11_S1C_vS1D_EENS_8epilogue10collective6detail29Sm90TmaWarpSpecializedAdapterINS1G_15DefaultEpilogueISI_SJ_SJ_NS1F_6thread17LinearCombinationISI_Li1EffLNS1K_9ScaleType4KindE0ELNS_15FloatRoundStyleE2ESI_EENS1_15EpilogueDefaultEEEEEvvEEEEvNT_6ParamsE,@"STO_CUDA_ENTRY STV_DEFAULT"
_ZN7cutlass13device_kernelINS_4gemm6kernel13GemmUniversalIN4cute5tupleIJiiiiEEENS1_10collective13CollectiveMmaINS1_34MainloopSm90TmaGmmaWarpSpecializedILi2ENS5_IJNS4_1CILi1EEESB_SB_EEENS1_35KernelTmaWarpSpecializedCooperativeEEENS5_IJNSA_ILi128EEESF_NSA_ILi64EEEEEENS_10tfloat32_tENS5_IJlSB_lEEESI_SJ_NS4_8TiledMMAINS4_8MMA_AtomIJNS4_4SM904GMMA30MMA_64x128x8_F32TF32TF32_SS_TNILNSN_7ScaleInE1ELSP_1EEEEEENS4_6LayoutINS5_IJNSA_ILi2EEESB_SB_EEENS5_IJSB_NSA_ILi0EEESV_EEEEENS5_IJNS4_10UnderscoreESY_SY_EEEEENS4_13SM90_TMA_LOADENS4_14ComposedLayoutINS4_7SwizzleILi3ELi4ELi3EEENS4_18smem_ptr_flag_bitsILi32EEENSS_INS5_IJNSA_ILi8EEENSA_ILi32EEEEEENS5_IJS18_SB_EEEEEEEvNS4_8identityES11_S1C_vS1D_EENS_8epilogue10collective6detail29Sm90TmaWarpSpecializedAdapterINS1G_15DefaultEpilogueISI_SJ_SJ_NS1F_6thread17LinearCombinationISI_Li1EffLNS1K_9ScaleType4KindE0ELNS_15FloatRoundStyleE2ESI_EENS1_15EpilogueDefaultEEEEEvvEEEEvNT_6ParamsE:
[----:B------:R-:W0:Y:S01]  /*0000*/  LDC R1, c[0x0][0x28] ;  /* 0x00000a00ff017b82 */ /* 0x000e220000000800 */
[----:B------:R-:W1:Y:S01]  /*0010*/  S2R R4, SR_TID.X ;  /* 0x0000000000047919 */ /* 0x000e620000002100 */
[----:B------:R-:W-:Y:S01]  /*0020*/  ELECT P0, URZ, PT ;  /* 0x00000000003f782f */ /* 0x000fe20003800000 */
[----:B------:R-:W-:Y:S01]  /*0030*/  BSSY B0, `(.L_x_0) ;  /* 0x000000f000007945 */ /* 0x000fe20003800000 */
[--C-:B-1----:R-:W-:Y:S02]  /*0040*/  SHF.R.U32.HI R0, RZ, 0x5, R4.reuse ;  /* 0x00000005ff007819 */ /* 0x102fe40000011604 */
[----:B------:R-:W-:-:S03]  /*0050*/  SHF.R.U32.HI R14, RZ, 0x7, R4 ;  /* 0x00000007ff0e7819 */ /* 0x000fc60000011604 */
[----:B------:R-:W1:Y:S04]  /*0060*/  SHFL.IDX PT, R5, R0, RZ, 0x1f ;  /* 0x00001fff00057589 */ /* 0x000e6800000e0000 */
[----:B------:R2:W3:Y:S01]  /*0070*/  SHFL.IDX PT, R10, R14, RZ, 0x1f ;  /* 0x00001fff0e0a7589 */ /* 0x0004e200000e0000 */
[----:B-1----:R-:W-:-:S13]  /*0080*/  ISETP.NE.OR P0, PT, R5, RZ, !P0 ;  /* 0x000000ff0500720c */ /* 0x002fda0004705670 */
[----:B0-23--:R-:W-:Y:S05]  /*0090*/  @P0 BRA `(.L_x_1) ;  /* 0x0000000000200947 */ /* 0x00dfea0003800000 */
[----:B------:R-:W-:Y:S02]  /*00a0*/  ULDC.64 UR4, c[0x0][0x198] ;  /* 0x0000660000047ab9 */ /* 0x000fe40000000a00 */
[----:B------:R-:W-:Y:S02]  /*00b0*/  UIADD3 UR6, UP0, UR4, 0xf0, URZ ;  /* 0x000000f004067890 */ /* 0x000fe4000ff1e03f */
[----:B------:R-:W-:Y:S02]  /*00c0*/  UIADD3 UR4, UP1, UR4, 0x1f0, URZ ;  /* 0x000001f004047890 */ /* 0x000fe4000ff3e03f */
[----:B------:R-:W-:Y:S02]  /*00d0*/  UIADD3.X UR7, URZ, UR5, URZ, UP0, !UPT ;  /* 0x000000053f077290 */ /* 0x000fe400087fe43f */
[----:B------:R-:W-:-:S07]  /*00e0*/  UIADD3.X UR5, URZ, UR5, URZ, UP1, !UPT ;  /* 0x000000053f057290 */ /* 0x000fce0008ffe43f */
[----:B------:R0:W-:Y:S02]  /*00f0*/  UTMACCTL.PF [UR6] ;  /* 0x00000000060079b9 */ /* 0x0001e40008040000 */
[----:B------:R0:W-:Y:S02]  /*0100*/  UTMACCTL.PF [UR4] ;  /* 0x00000000040079b9 */ /* 0x0001e40008040000 */
[----:B0-----:R-:W-:Y:S01]  /*0110*/  NOP ;  /* 0x0000000000007918 */ /* 0x001fe20000000000 */
.L_x_1:
[----:B------:R-:W-:Y:S05]  /*0120*/  BSYNC B0 ;  /* 0x0000000000007941 */ /* 0x000fea0003800000 */
.L_x_0:
[----:B------:R-:W0:Y:S02]  /*0130*/  SHFL.IDX PT, R2, R0, RZ, 0x1f ;  /* 0x00001fff00027589 */ /* 0x000e2400000e0000 */
[----:B0-----:R-:W-:-:S13]  /*0140*/  ISETP.NE.AND P0, PT, R2, RZ, PT ;  /* 0x000000ff0200720c */ /* 0x001fda0003f05270 */
[----:B------:R-:W-:Y:S05]  /*0150*/  @P0 BRA `(.L_x_2) ;  /* 0x0000000000480947 */ /* 0x000fea0003800000 */
[----:B------:R-:W0:Y:S01]  /*0160*/  S2UR UR8, SR_CgaCtaId ;  /* 0x00000000000879c3 */ /* 0x000e220000008800 */
[----:B------:R-:W-:Y:S01]  /*0170*/  UMOV UR4, 0x400 ;  /* 0x0000040000047882 */ /* 0x000fe20000000000 */
[----:B------:R-:W-:Y:S01]  /*0180*/  UMOV UR5, 0x1 ;  /* 0x0000000100057882 */ /* 0x000fe20000000000 */
[----:B------:R-:W-:Y:S01]  /*0190*/  UMOV UR6, 0x100 ;  /* 0x0000010000067882 */ /* 0x000fe20000000000 */
[----:B------:R-:W-:Y:S01]  /*01a0*/  ELECT P0, URZ, PT ;  /* 0x00000000003f782f */ /* 0x000fe20003800000 */
[----:B------:R-:W-:-:S04]  /*01b0*/  UIADD3 UR6, -UR6, 0x100000, URZ ;  /* 0x0010000006067890 */ /* 0x000fc8000fffe13f */
[----:B------:R-:W-:Y:S02]  /*01c0*/  USHF.L.U32 UR7, UR6, 0xb, URZ ;  /* 0x0000000b06077899 */ /* 0x000fe4000800063f */
[----:B------:R-:W-:Y:S02]  /*01d0*/  USHF.L.U32 UR6, UR6, 0x1, URZ ;  /* 0x0000000106067899 */ /* 0x000fe4000800063f */
[----:B0-----:R-:W-:Y:S02]  /*01e0*/  ULEA UR8, UR8, UR4, 0x18 ;  /* 0x0000000408087291 */ /* 0x001fe4000f8ec03f */
[----:B------:R-:W-:-:S04]  /*01f0*/  UIADD3 UR4, -UR5, 0x100000, URZ ;  /* 0x0010000005047890 */ /* 0x000fc8000fffe13f */
[----:B------:R-:W-:Y:S02]  /*0200*/  USHF.L.U32 UR5, UR4, 0xb, URZ ;  /* 0x0000000b04057899 */ /* 0x000fe4000800063f */
[----:B------:R-:W-:Y:S01]  /*0210*/  USHF.L.U32 UR4, UR4, 0x1, URZ ;  /* 0x0000000104047899 */ /* 0x000fe2000800063f */
[----:B------:R-:W0:Y:S11]  /*0220*/  FENCE.VIEW.ASYNC.S ;  /* 0x00000000000073c6 */ /* 0x000e360000000000 */
[----:B0-----:R0:W1:Y:S01]  /*0230*/  SYNCS.EXCH.64 URZ, [UR8], UR4 ;  /* 0x00000004083f75b2 */ /* 0x0010620008000100 */
[----:B------:R0:W2:Y:S01]  /*0240*/  SYNCS.EXCH.64 URZ, [UR8+0x10], UR6 ;  /* 0x00001006083f75b2 */ /* 0x0000a20008000100 */
[----:B------:R0:W3:Y:S01]  /*0250*/  SYNCS.EXCH.64 URZ, [UR8+0x8], UR4 ;  /* 0x00000804083f75b2 */ /* 0x0000e20008000100 */
[----:B------:R0:W4:Y:S01]  /*0260*/  SYNCS.EXCH.64 URZ, [UR8+0x18], UR6 ;  /* 0x00001806083f75b2 */ /* 0x0001220008000100 */
[----:B------:R-:W-:Y:S01]  /*0270*/  NOP ;  /* 0x0000000000007918 */ /* 0x000fe20000000000 */
.L_x_2:
[----:B------:R-:W5:Y:S01]  /*0280*/  SHFL.IDX PT, R0, R0, RZ, 0x1f ;  /* 0x00001fff00007589 */ /* 0x000f6200000e0000 */
[----:B------:R-:W-:Y:S01]  /*0290*/  ELECT P0, URZ, PT ;  /* 0x00000000003f782f */ /* 0x000fe20003800000 */
[----:B------:R-:W1:Y:S01]  /*02a0*/  LDC R2, c[0x0][0x65c] ;  /* 0x00019700ff027b82 */ /* 0x000e620000000800 */
[----:B0-----:R-:W-:Y:S01]  /*02b0*/  UMOV UR4, 0x20 ;  /* 0x0000002000047882 */ /* 0x001fe20000000000 */
[----:B------:R-:W0:Y:S01]  /*02c0*/  S2R R3, SR_CTAID.Y ;  /* 0x0000000000037919 */ /* 0x000e220000002600 */
[----:B------:R-:W-:Y:S01]  /*02d0*/  NOP ;  /* 0x0000000000007918 */ /* 0x000fe20000000000 */
[----:B------:R-:W-:Y:S01]  /*02e0*/  ISETP.NE.AND P2, PT, R10, RZ, PT ;  /* 0x000000ff0a00720c */ /* 0x000fe20003f45270 */
[----:B------:R-:W-:Y:S01]  /*02f0*/  NOP ;  /* 0x0000000000007918 */ /* 0x000fe20000000000 */
[----:B------:R-:W2:Y:S01]  /*0300*/  S2R R6, SR_CTAID.X ;  /* 0x0000000000067919 */ /* 0x000ea20000002500 */
[----:B------:R-:W-:Y:S01]  /*0310*/  IMAD.MOV.U32 R7, RZ, RZ, RZ ;  /* 0x000000ffff077224 */ /* 0x000fe200078e00ff */
[----:B-----5:R-:W-:-:S02]  /*0320*/  ISETP.NE.OR P0, PT, R0, RZ, !P0 ;  /* 0x000000ff0000720c */ /* 0x020fc40004705670 */
[----:B-1----:R-:W-:-:S04]  /*0330*/  ISETP.NE.AND P3, PT, R2, 0x1, PT ;  /* 0x000000010200780c */ /* 0x002fc80003f65270 */
[----:B------:R-:W-:Y:S02]  /*0340*/  P2R R0, PR, RZ, 0x8 ;  /* 0x00000008ff007803 */ /* 0x000fe40000000000 */
[----:B------:R-:W-:-:S04]  /*0350*/  SHF.R.S32.HI R0, RZ, 0x1f, R5 ;  /* 0x0000001fff007819 */ /* 0x000fc80000011405 */
[----:B------:R-:W-:Y:S01]  /*0360*/  LEA.HI R0, R0, R5, RZ, 0x2 ;  /* 0x0000000500007211 */ /* 0x000fe200078f10ff */
[----:B------:R-:W-:Y:S01]  /*0370*/  VOTEU.ALL UP0, P0 ;  /* 0x00000000003f7886 */ /* 0x000fe20000000000 */
[----:B------:R-:W-:Y:S01]  /*0380*/  VOTEU.ALL UP1, P0 ;  /* 0x00000000003f7886 */ /* 0x000fe20000020000 */
[----:B------:R-:W2:Y:S01]  /*0390*/  @P3 LDC R17, c[0x0][0x10] ;  /* 0x00000400ff113b82 */ /* 0x000ea20000000800 */
[----:B------:R-:W-:Y:S01]  /*03a0*/  LOP3.LUT R0, R0, 0xfffffffc, RZ, 0xc0, !PT ;  /* 0xfffffffc00007812 */ /* 0x000fe200078ec0ff */
[----:B0-----:R-:W-:Y:S01]  /*03b0*/  @P3 IMAD.MOV.U32 R8, RZ, RZ, R3 ;  /* 0x000000ffff083224 */ /* 0x001fe200078e0003 */
[----:B------:R-:W-:Y:S01]  /*03c0*/  @!UP0 UMOV UR6, 0x400 ;  /* 0x0000040000068882 */ /* 0x000fe20000000000 */
[----:B------:R-:W-:-:S04]  /*03d0*/  @!UP0 UIADD3 UR4, -UR4, 0x100000, URZ ;  /* 0x0010000004048890 */ /* 0x000fc8000fffe13f */
[----:B------:R-:W-:Y:S02]  /*03e0*/  @!UP0 USHF.L.U32 UR5, UR4, 0xb, URZ ;  /* 0x0000000b04058899 */ /* 0x000fe4000800063f */
[----:B------:R-:W-:Y:S01]  /*03f0*/  @!UP0 USHF.L.U32 UR4, UR4, 0x1, URZ ;  /* 0x0000000104048899 */ /* 0x000fe2000800063f */
[----:B------:R-:W-:Y:S02]  /*0400*/  @P3 IMAD.MOV.U32 R9, RZ, RZ, RZ ;  /* 0x000000ffff093224 */ /* 0x000fe400078e00ff */
[----:B------:R-:W-:Y:S01]  /*0410*/  IMAD.IADD R0, R5, 0x1, -R0 ;  /* 0x0000000105007824 */ /* 0x000fe200078e0a00 */
[----:B------:R-:W0:Y:S01]  /*0420*/  @!UP0 S2UR UR7, SR_CgaCtaId ;  /* 0x00000000000789c3 */ /* 0x000e220000008800 */
[----:B------:R-:W-:-:S03]  /*0430*/  @P3 IMAD.MOV.U32 R5, RZ, RZ, RZ ;  /* 0x000000ffff053224 */ /* 0x000fc600078e00ff */
[----:B------:R-:W-:-:S04]  /*0440*/  ISETP.NE.AND P1, PT, R0, 0x3, PT ;  /* 0x000000030000780c */ /* 0x000fc80003f25270 */
[----:B------:R-:W1:Y:S01]  /*0450*/  @!P3 LDC R11, c[0x0][0xc] ;  /* 0x00000300ff0bbb82 */ /* 0x000e620000000800 */
[----:B--2---:R-:W-:-:S04]  /*0460*/  @P3 IMAD.WIDE.U32 R16, R6, R17, R8 ;  /* 0x0000001106103225 */ /* 0x004fc800078e0008 */
[----:B------:R-:W-:Y:S01]  /*0470*/  @P3 IMAD.IADD R17, R17, 0x1, R5 ;  /* 0x0000000111113824 */ /* 0x000fe200078e0205 */
[----:B------:R-:W-:Y:S01]  /*0480*/  LOP3.LUT R5, R4, 0x7f, RZ, 0xc0, !PT ;  /* 0x0000007f04057812 */ /* 0x000fe200078ec0ff */
[----:B0-----:R-:W-:Y:S01]  /*0490*/  @!UP0 ULEA UR8, UR7, UR6, 0x18 ;  /* 0x0000000607088291 */ /* 0x001fe2000f8ec03f */
[----:B------:R-:W-:Y:S02]  /*04a0*/  VOTEU.ALL UP0, P0 ;  /* 0x00000000003f7886 */ /* 0x000fe40000000000 */
[----:B------:R-:W-:Y:S01]  /*04b0*/  ULDC UR6, c[0x0][0xc] ;  /* 0x0000030000067ab9 */ /* 0x000fe20000000800 */
[----:B------:R-:W-:Y:S01]  /*04c0*/  ISETP.EQ.OR P0, PT, R0, RZ, !P1 ;  /* 0x000000ff0000720c */ /* 0x000fe20004f02670 */
[----:B------:R-:W-:-:S03]  /*04d0*/  ULDC UR7, c[0x0][0x10] ;  /* 0x0000040000077ab9 */ /* 0x000fc60000000800 */
[C---:B------:R-:W-:Y:S01]  /*04e0*/  ISETP.EQ.AND P0, PT, R10.reuse, RZ, P0 ;  /* 0x000000ff0a00720c */ /* 0x040fe20000702270 */
[----:B------:R-:W-:Y:S02]  /*04f0*/  VIADD R10, R10, 0xffffffff ;  /* 0xffffffff0a0a7836 */ /* 0x000fe40000000000 */
[----:B-1----:R-:W-:Y:S01]  /*0500*/  @!P3 IMAD.WIDE.U32 R8, R11, R3, R6 ;  /* 0x000000030b08b225 */ /* 0x002fe200078e0006 */
[----:B------:R-:W0:Y:S02]  /*0510*/  FENCE.VIEW.ASYNC.S ;  /* 0x00000000000073c6 */ /* 0x000e240000000000 */
[----:B0-----:R-:W3:Y:S01]  /*0520*/  @!UP0 SYNCS.EXCH.64 URZ, [UR8+0x30], UR4 ;  /* 0x00003004083f85b2 */ /* 0x001ee20008000100 */
[----:B------:R-:W-:Y:S02]  /*0530*/  SEL R18, RZ, 0x1, !P0 ;  /* 0x00000001ff127807 */ /* 0x000fe40004000000 */
[----:B------:R-:W-:Y:S01]  /*0540*/  ISETP.GE.U32.AND P1, PT, R10, 0x2, PT ;  /* 0x000000020a00780c */ /* 0x000fe20003f26070 */
[----:B------:R-:W-:-:S02]  /*0550*/  @!P3 IMAD.MOV.U32 R16, RZ, RZ, R8 ;  /* 0x000000ffff10b224 */ /* 0x000fc400078e0008 */
[----:B------:R-:W-:Y:S01]  /*0560*/  @!P3 IMAD.MOV.U32 R17, RZ, RZ, R9 ;  /* 0x000000ffff11b224 */ /* 0x000fe200078e0009 */
[----:B------:R-:W-:Y:S01]  /*0570*/  SEL R18, R18, 0x2, P1 ;  /* 0x0000000212127807 */ /* 0x000fe20000800000 */
[----:B------:R0:W3:Y:S01]  /*0580*/  @!UP1 SYNCS.EXCH.64 URZ, [UR8+0x38], UR4 ;  /* 0x00003804083f95b2 */ /* 0x0000e20008000100 */
[----:B------:R-:W-:Y:S01]  /*0590*/  NOP ;  /* 0x0000000000007918 */ /* 0x000fe20000000000 */
[----:B0-----:R-:W-:-:S03]  /*05a0*/  UIMAD.WIDE.U32 UR4, UR6, UR7, URZ ;  /* 0x00000007060472a5 */ /* 0x001fc6000f8e003f */
[----:B------:R-:W-:Y:S02]  /*05b0*/  ULDC UR6, c[0x0][0x14] ;  /* 0x0000050000067ab9 */ /* 0x000fe40000000800 */
[----:B------:R-:W-:Y:S02]  /*05c0*/  UIMAD.WIDE.U32 UR38, UR4, UR6, URZ ;  /* 0x00000006042672a5 */ /* 0x000fe4000f8e003f */
[----:B------:R-:W-:-:S04]  /*05d0*/  UIMAD UR41, UR5, UR6, URZ ;  /* 0x00000006052972a4 */ /* 0x000fc8000f8e023f */
[----:B------:R-:W-:Y:S01]  /*05e0*/  UIADD3 UR41, UR39, UR41, URZ ;  /* 0x0000002927297290 */ /* 0x000fe2000fffe03f */
[----:B---34-:R-:W-:Y:S06]  /*05f0*/  BAR.SYNC.DEFER_BLOCKING 0x0 ;  /* 0x0000000000007b1d */ /* 0x018fec0000010000 */
[----:B------:R-:W-:Y:S05]  /*0600*/  @!P2 BRA `(.L_x_3) ;  /* 0x000000600078a947 */ /* 0x000fea0003800000 */
[----:B------:R-:W-:-:S13]  /*0610*/  ISETP.GT.U32.AND P0, PT, R10, 0x1, PT ;  /* 0x000000010a00780c */ /* 0x000fda0003f04070 */
[----:B------:R-:W-:Y:S05]  /*0620*/  @P0 EXIT ;  /* 0x000000000000094d */ /* 0x000fea0003800000 */
[----:B------:R-:W-:Y:S01]  /*0630*/  ULDC.64 UR4, c[0x0][0x650] ;  /* 0x0001940000047ab9 */ /* 0x000fe20000000a00 */
[----:B------:R-:W-:Y:S01]  /*0640*/  PRMT R0, RZ, 0x7610, R0 ;  /* 0x00007610ff007816 */ /* 0x000fe20000000000 */
[----:B------:R-:W-:Y:S01]  /*0650*/  IMAD.MOV.U32 R101, RZ, RZ, -0x1 ;  /* 0xffffffffff657424 */ /* 0x000fe200078e00ff */
[----:B------:R-:W-:Y:S01]  /*0660*/  ISETP.GE.U32.AND P0, PT, R16, UR4, PT ;  /* 0x0000000410007c0c */ /* 0x000fe2000bf06070 */
[----:B------:R-:W-:Y:S02]  /*0670*/  IMAD.MOV.U32 R100, RZ, RZ, -0x1 ;  /* 0xffffffffff647424 */ /* 0x000fe400078e00ff */
[----:B------:R-:W-:Y:S01]  /*0680*/  IMAD.MOV.U32 R99, RZ, RZ, -0x1 ;  /* 0xffffffffff637424 */ /* 0x000fe200078e00ff */
[----:B------:R-:W-:-:S13]  /*0690*/  ISETP.GE.U32.AND.EX P0, PT, R17, UR5, PT, P0 ;  /* 0x0000000511007c0c */ /* 0x000fda000bf06100 */
[----:B------:R-:W-:Y:S05]  /*06a0*/  @P0 BRA `(.L_x_4) ;  /* 0x0000000400540947 */ /* 0x000fea0003800000 */
[----:B------:R-:W0:Y:S01]  /*06b0*/  LDC.64 R20, c[0x0][0x628] ;  /* 0x00018a00ff147b82 */ /* 0x000e220000000a00 */
[----:B------:R-:W-:Y:S02]  /*06c0*/  IMAD.MOV.U32 R8, RZ, RZ, R16 ;  /* 0x000000ffff087224 */ /* 0x000fe400078e0010 */
[----:B------:R-:W-:-:S05]  /*06d0*/  IMAD.MOV.U32 R9, RZ, RZ, R17 ;  /* 0x000000ffff097224 */ /* 0x000fca00078e0011 */
[----:B------:R-:W1:Y:S08]  /*06e0*/  LDC R0, c[0x0][0x630] ;  /* 0x00018c00ff007b82 */ /* 0x000e700000000800 */
[----:B------:R-:W2:Y:S01]  /*06f0*/  LDC.64 R22, c[0x0][0x620] ;  /* 0x00018800ff167b82 */ /* 0x000ea20000000a00 */
[----:B0-----:R-:W-:-:S04]  /*0700*/  ISETP.NE.U32.AND P0, PT, R20, RZ, PT ;  /* 0x000000ff1400720c */ /* 0x001fc80003f05070 */
[----:B------:R-:W-:-:S13]  /*0710*/  ISETP.NE.AND.EX P0, PT, R21, RZ, PT, P0 ;  /* 0x000000ff1500720c */ /* 0x000fda0003f05300 */
[----:B-12---:R-:W-:Y:S05]  /*0720*/  @!P0 BRA `(.L_x_5) ;  /* 0x0000000000288947 */ /* 0x006fea0003800000 */
[----:B------:R-:W0:Y:S02]  /*0730*/  LDC R13, c[0x0][0x634] ;  /* 0x00018d00ff0d7b82 */ /* 0x000e240000000800 */
[----:B0-----:R-:W-:-:S05]  /*0740*/  IADD3 R13, P0, R16, R13, RZ ;  /* 0x0000000d100d7210 */ /* 0x001fca0007f1e0ff */
[----:B------:R-:W-:-:S04]  /*0750*/  IMAD.X R15, RZ, RZ, R17, P0 ;  /* 0x000000ffff0f7224 */ /* 0x000fc800000e0611 */
[----:B------:R-:W-:-:S04]  /*0760*/  IMAD.WIDE.U32 R8, R15, R20, RZ ;  /* 0x000000140f087225 */ /* 0x000fc800078e00ff */
[----:B------:R-:W-:-:S04]  /*0770*/  IMAD.WIDE.U32 R10, P0, R13, R21, R8 ;  /* 0x000000150d0a7225 */ /* 0x000fc80007800008 */
[----:B------:R-:W-:-:S04]  /*0780*/  IMAD.WIDE.U32 R8, R13, R20, RZ ;  /* 0x000000140d087225 */ /* 0x000fc800078e00ff */
[----:B------:R-:W-:Y:S01]  /*0790*/  IMAD.X R13, RZ, RZ, RZ, P0 ;  /* 0x000000ffff0d7224 */ /* 0x000fe200000e06ff */
[----:B------:R-:W-:Y:S01]  /*07a0*/  IADD3 RZ, P0, R9, R10, RZ ;  /* 0x0000000a09ff7210 */ /* 0x000fe20007f1e0ff */
[----:B------:R-:W-:-:S04]  /*07b0*/  IMAD.MOV.U32 R12, RZ, RZ, R11 ;  /* 0x000000ffff0c7224 */ /* 0x000fc800078e000b */
[----:B------:R-:W-:-:S08]  /*07c0*/  IMAD.WIDE.U32.X R8, R15, R21, R12, P0 ;  /* 0x000000150f087225 */ /* 0x000fd000000e040c */
.L_x_5:
[-CC-:B------:R-:W-:Y:S01]  /*07d0*/  SHF.R.U64 R99, R8, R0.reuse, R9.reuse ;  /* 0x0000000008637219 */ /* 0x180fe20000001209 */
[----:B------:R-:W0:Y:S01]  /*07e0*/  LDC R12, c[0x0][0x618] ;  /* 0x00018600ff0c7b82 */ /* 0x000e220000000800 */
[----:B------:R-:W-:Y:S01]  /*07f0*/  SHF.R.U32.HI R7, RZ, R0, R9 ;  /* 0x00000000ff077219 */ /* 0x000fe20000011609 */
[----:B------:R-:W-:Y:S01]  /*0800*/  ULDC UR4, c[0x0][0x150] ;  /* 0x0000540000047ab9 */ /* 0x000fe20000000800 */
[----:B------:R-:W-:Y:S02]  /*0810*/  IADD3 R11, P0, RZ, -R99, RZ ;  /* 0x80000063ff0b7210 */ /* 0x000fe40007f1e0ff */
[----:B------:R-:W-:-:S03]  /*0820*/  I2FP.F32.U32 R0, R6 ;  /* 0x0000000600007245 */ /* 0x000fc60000201000 */
[----:B------:R-:W1:Y:S01]  /*0830*/  LDC.64 R30, c[0x0][0x640] ;  /* 0x00019000ff1e7b82 */ /* 0x000e620000000a00 */
[----:B------:R-:W-:Y:S02]  /*0840*/  IMAD.X R13, RZ, RZ, ~R7, P0 ;  /* 0x000000ffff0d7224 */ /* 0x000fe400000e0e07 */
[----:B------:R-:W-:Y:S01]  /*0850*/  FMUL R0, R0, UR4 ;  /* 0x0000000400007c20 */ /* 0x000fe20008400000 */
[----:B------:R-:W-:Y:S01]  /*0860*/  IMAD.WIDE.U32 R8, R11, R22, R16 ;  /* 0x000000160b087225 */ /* 0x000fe200078e0010 */
[----:B------:R-:W-:-:S03]  /*0870*/  ULDC UR4, c[0x0][0x154] ;  /* 0x0000550000047ab9 */ /* 0x000fc60000000800 */
[----:B------:R-:W-:Y:S01]  /*0880*/  IMAD R10, R13, R22, RZ ;  /* 0x000000160d0a7224 */ /* 0x000fe200078e02ff */
[----:B------:R-:W2:Y:S01]  /*0890*/  LDC R7, c[0x0][0x144] ;  /* 0x00005100ff077b82 */ /* 0x000ea20000000800 */
[----:B------:R-:W3:Y:S02]  /*08a0*/  F2I.U32.TRUNC.NTZ R0, R0 ;  /* 0x0000000000007305 */ /* 0x000ee4000020f000 */
[----:B------:R-:W-:-:S04]  /*08b0*/  IMAD R11, R11, R23, R10 ;  /* 0x000000170b0b7224 */ /* 0x000fc800078e020a */
[----:B------:R-:W-:Y:S01]  /*08c0*/  IMAD.IADD R9, R9, 0x1, R11 ;  /* 0x0000000109097824 */ /* 0x000fe200078e020b */
[----:B------:R-:W4:Y:S01]  /*08d0*/  LDC R24, c[0x0][0x608] ;  /* 0x00018200ff187b82 */ /* 0x000f220000000800 */
[----:B------:R-:W-:-:S03]  /*08e0*/  IMAD.MOV.U32 R11, RZ, RZ, -0x1 ;  /* 0xffffffffff0b7424 */ /* 0x000fc600078e00ff */
[-CC-:B0-----:R-:W-:Y:S02]  /*08f0*/  SHF.R.U64 R22, R8, R12.reuse, R9.reuse ;  /* 0x0000000c08167219 */ /* 0x181fe40000001209 */
[----:B------:R-:W-:Y:S02]  /*0900*/  I2FP.F32.U32 R8, R3 ;  /* 0x0000000300087245 */ /* 0x000fe40000201000 */
[----:B------:R-:W0:Y:S01]  /*0910*/  LDC R28, c[0x0][0x658] ;  /* 0x00019600ff1c7b82 */ /* 0x000e220000000800 */
[----:B-1----:R-:W-:Y:S01]  /*0920*/  ISETP.NE.U32.AND P0, PT, R30, RZ, PT ;  /* 0x000000ff1e00720c */ /* 0x002fe20003f05070 */
[----:B---3--:R-:W-:Y:S02]  /*0930*/  IMAD.MOV R10, RZ, RZ, -R0 ;  /* 0x000000ffff0a7224 */ /* 0x008fe400078e0a00 */
[----:B------:R-:W-:Y:S01]  /*0940*/  FMUL R8, R8, UR4 ;  /* 0x0000000408087c20 */ /* 0x000fe20008400000 */
[----:B------:R-:W-:Y:S02]  /*0950*/  SHF.R.U32.HI R9, RZ, R12, R9 ;  /* 0x0000000cff097219 */ /* 0x000fe40000011609 */
[----:B------:R-:W-:Y:S01]  /*0960*/  ISETP.NE.AND.EX P0, PT, R31, RZ, PT, P0 ;  /* 0x000000ff1f00720c */ /* 0x000fe20003f05300 */
[----:B------:R1:W3:Y:S01]  /*0970*/  F2I.U32.TRUNC.NTZ R15, R8 ;  /* 0x00000008000f7305 */ /* 0x0002e2000020f000 */
[----:B------:R-:W1:Y:S01]  /*0980*/  LDC R20, c[0x0][0x148] ;  /* 0x00005200ff147b82 */ /* 0x000e620000000800 */
[----:B--2---:R-:W-:-:S07]  /*0990*/  IMAD R0, R7, R10, R6 ;  /* 0x0000000a07007224 */ /* 0x004fce00078e0206 */
[----:B------:R-:W2:Y:S01]  /*09a0*/  LDC R26, c[0x0][0x600] ;  /* 0x00018000ff1a7b82 */ /* 0x000ea20000000800 */
[-CC-:B----4-:R-:W-:Y:S02]  /*09b0*/  SHF.R.U64 R32, R22, R24.reuse, R9.reuse ;  /* 0x0000001816207219 */ /* 0x190fe40000001209 */
[----:B------:R-:W-:Y:S01]  /*09c0*/  SHF.R.U32.HI R7, RZ, R24, R9 ;  /* 0x00000018ff077219 */ /* 0x000fe20000011609 */
[----:B------:R-:W-:-:S04]  /*09d0*/  IMAD.MOV.U32 R9, RZ, RZ, 0x1 ;  /* 0x00000001ff097424 */ /* 0x000fc800078e00ff */
[----:B------:R-:W4:Y:S01]  /*09e0*/  LDC R21, c[0x0][0x648] ;  /* 0x00019200ff157b82 */ /* 0x000f220000000800 */
[-C--:B0-----:R-:W-:Y:S02]  /*09f0*/  SHF.L.U32 R6, R11, R28.reuse, RZ ;  /* 0x0000001c0b067219 */ /* 0x081fe400000006ff */
[--C-:B------:R-:W-:Y:S02]  /*0a00*/  SHF.R.U64 R24, R32, R28, R7.reuse ;  /* 0x0000001c20187219 */ /* 0x100fe40000001207 */
[----:B------:R-:W-:Y:S02]  /*0a10*/  LOP3.LUT R13, RZ, R6, RZ, 0x33, !PT ;  /* 0x00000006ff0d7212 */ /* 0x000fe400078e33ff */
[-C--:B------:R-:W-:Y:S01]  /*0a20*/  SHF.R.U32.HI R7, RZ, R28.reuse, R7 ;  /* 0x0000001cff077219 */ /* 0x080fe20000011607 */
[----:B------:R-:W0:Y:S01]  /*0a30*/  LDC R23, c[0x0][0x638] ;  /* 0x00018e00ff177b82 */ /* 0x000e220000000800 */
[----:B------:R-:W-:Y:S01]  /*0a40*/  SHF.L.U32 R12, R9, R28, RZ ;  /* 0x0000001c090c7219 */ /* 0x000fe200000006ff */
[----:B------:R-:W-:-:S06]  /*0a50*/  IMAD.MOV.U32 R6, RZ, RZ, R24 ;  /* 0x000000ffff067224 */ /* 0x000fcc00078e0018 */
[----:B------:R-:W0:Y:S01]  /*0a60*/  LDC R101, c[0x0][0x610] ;  /* 0x00018400ff657b82 */ /* 0x000e220000000800 */
[----:B-1-3--:R-:W-:Y:S05]  /*0a70*/  @!P0 BRA `(.L_x_6) ;  /* 0x0000000000288947 */ /* 0x00afea0003800000 */
[----:B------:R-:W1:Y:S02]  /*0a80*/  LDC R11, c[0x0][0x64c] ;  /* 0x00019300ff0b7b82 */ /* 0x000e640000000800 */
[----:B-1----:R-:W-:-:S05]  /*0a90*/  IADD3 R11, P0, R24, R11, RZ ;  /* 0x0000000b180b7210 */ /* 0x002fca0007f1e0ff */
        /* <DEDUP_REMOVED lines=8> */
.L_x_6:
[----:B----4-:R-:W-:Y:S01]  /*0b20*/  SHF.R.U64 R6, R6, R21, R7 ;  /* 0x0000001506067219 */ /* 0x010fe20000001207 */
[----:B--2---:R-:W-:Y:S01]  /*0b30*/  VIADD R7, R26, 0xffffffff ;  /* 0xffffffff1a077836 */ /* 0x004fe20000000000 */
[----:B------:R-:W-:Y:S01]  /*0b40*/  LOP3.LUT R13, R32, R13, RZ, 0xc0, !PT ;  /* 0x0000000d200d7212 */ /* 0x000fe200078ec0ff */
[----:B------:R-:W-:Y:S02]  /*0b50*/  IMAD.MOV R15, RZ, RZ, -R15 ;  /* 0x000000ffff0f7224 */ /* 0x000fe400078e0a0f */
[----:B------:R-:W-:Y:S02]  /*0b60*/  IMAD.MOV R8, RZ, RZ, -R6 ;  /* 0x000000ffff087224 */ /* 0x000fe400078e0a06 */
[----:B------:R-:W-:Y:S01]  /*0b70*/  IMAD R13, R12, R6, R13 ;  /* 0x000000060c0d7224 */ /* 0x000fe200078e020d */
[----:B------:R-:W-:Y:S01]  /*0b80*/  LOP3.LUT R6, R22, R7, RZ, 0xc0, !PT ;  /* 0x0000000716067212 */ /* 0x000fe200078ec0ff */
[----:B------:R-:W-:Y:S02]  /*0b90*/  @P3 IMAD R0, R20, R15, R3 ;  /* 0x0000000f14003224 */ /* 0x000fe400078e0203 */
[----:B0-----:R-:W-:-:S02]  /*0ba0*/  IMAD R3, R8, R23, R24 ;  /* 0x0000001708037224 */ /* 0x001fc400078e0218 */
[----:B------:R-:W-:Y:S02]  /*0bb0*/  IMAD R101, R13, R101, R0 ;  /* 0x000000650d657224 */ /* 0x000fe400078e0200 */
[----:B------:R-:W-:Y:S02]  /*0bc0*/  IMAD R6, R3, R26, R6 ;  /* 0x0000001a03067224 */ /* 0x000fe400078e0206 */
[----:B------:R-:W-:-:S03]  /*0bd0*/  IMAD.MOV.U32 R0, RZ, RZ, 0x1 ;  /* 0x00000001ff007424 */ /* 0x000fc600078e00ff */
[----:B------:R-:W-:Y:S02]  /*0be0*/  SEL R100, R6, R101, !P3 ;  /* 0x0000006506647207 */ /* 0x000fe40005800000 */
[----:B------:R-:W-:-:S07]  /*0bf0*/  SEL R101, R101, R6, !P3 ;  /* 0x0000000665657207 */ /* 0x000fce0005800000 */
.L_x_4:
[----:B------:R-:W-:-:S08]  /*0c00*/  NOP ;  /* 0x0000000000007918 */ /* 0x000fd00000000000 */
[----:B------:R-:W0:Y:S02]  /*0c10*/  USETMAXREG.TRY_ALLOC.CTAPOOL UP0, 0xe8 ;  /* 0x000000e8000079c8 */ /* 0x000e240008000600 */
[----:B0-----:R-:W-:-:S13]  /*0c20*/  PLOP3.LUT P0, PT, PT, PT, UP0, 0x80, 0x0 ;  /* 0x000000000000781c */ /* 0x001fda0003f0f008 */
[----:B------:R-:W-:Y:S05]  /*0c30*/  @!P0 BRA `(.L_x_4) ;  /* 0xfffffffc00f08947 */ /* 0x000fea000383ffff */
[----:B------:R-:W-:Y:S01]  /*0c40*/  ULDC.64 UR4, c[0x0][0x598] ;  /* 0x0001660000047ab9 */ /* 0x000fe20000000a00 */
[----:B------:R-:W-:Y:S01]  /*0c50*/  ULDC.64 UR36, c[0x0][0x208] ;  /* 0x0000820000247ab9 */ /* 0x000fe20000000a00 */
[----:B------:R-:W-:-:S04]  /*0c60*/  ISETP.NE.U32.AND P0, PT, RZ, UR4, PT ;  /* 0x00000004ff007c0c */ /* 0x000fc8000bf05070 */
[----:B------:R-:W-:-:S13]  /*0c70*/  ISETP.NE.AND.EX P0, PT, RZ, UR5, PT, P0 ;  /* 0x00000005ff007c0c */ /* 0x000fda000bf05300 */
[----:B------:R-:W-:Y:S05]  /*0c80*/  @!P0 BRA `(.L_x_7) ;  /* 0x00000000001c8947 */ /* 0x000fea0003800000 */
[----:B------:R-:W0:Y:S02]  /*0c90*/  LDC.64 R6, c[0x0][0x598] ;  /* 0x00016600ff067b82 */ /* 0x000e240000000a00 */
[----:B0-----:R-:W2:Y:S02]  /*0ca0*/  LDG.E.64 R6, desc[UR36][R6.64] ;  /* 0x0000002406067981 */ /* 0x001ea4000c1e1b00 */
[----:B--2---:R-:W-:-:S04]  /*0cb0*/  ISETP.NE.U32.AND P0, PT, R6, RZ, PT ;  /* 0x000000ff0600720c */ /* 0x004fc80003f05070 */
[----:B------:R-:W-:-:S13]  /*0cc0*/  ISETP.NE.AND.EX P0, PT, R7, RZ, PT, P0 ;  /* 0x000000ff0700720c */ /* 0x000fda0003f05300 */
[----:B------:R-:W-:Y:S05]  /*0cd0*/  @!P0 BRA `(.L_x_7) ;  /* 0x0000000000088947 */ /* 0x000fea0003800000 */
[----:B------:R0:W5:Y:S01]  /*0ce0*/  LD.E R19, desc[UR36][R6.64] ;  /* 0x0000002406137980 */ /* 0x000162000c101900 */
[----:B------:R-:W-:Y:S05]  /*0cf0*/  BRA `(.L_x_8) ;  /* 0x0000000000247947 */ /* 0x000fea0003800000 */
.L_x_7:
[----:B------:R-:W-:Y:S02]  /*0d00*/  ULDC.64 UR4, c[0x0][0x588] ;  /* 0x0001620000047ab9 */ /* 0x000fe40000000a00 */
[----:B------:R-:W-:-:S04]  /*0d10*/  ISETP.NE.U32.AND P0, PT, RZ, UR4, PT ;  /* 0x00000004ff007c0c */ /* 0x000fc8000bf05070 */
[----:B------:R-:W-:-:S13]  /*0d20*/  ISETP.NE.AND.EX P0, PT, RZ, UR5, PT, P0 ;  /* 0x00000005ff007c0c */ /* 0x000fda000bf05300 */
[----:B------:R-:W-:Y:S05]  /*0d30*/  @!P0 BRA `(.L_x_9) ;  /* 0x00000000000c8947 */ /* 0x000fea0003800000 */
[----:B------:R-:W0:Y:S02]  /*0d40*/  LDC.64 R6, c[0x0][0x588] ;  /* 0x00016200ff067b82 */ /* 0x000e240000000a00 */
[----:B0-----:R1:W5:Y:S01]  /*0d50*/  LDG.E R19, desc[UR36][R6.64] ;  /* 0x0000002406137981 */ /* 0x001362000c1e1900 */
[----:B------:R-:W-:Y:S05]  /*0d60*/  BRA `(.L_x_8) ;  /* 0x0000000000087947 */ /* 0x000fea0003800000 */
.L_x_9:
[----:B------:R-:W-:Y:S02]  /*0d70*/  ULDC UR4, c[0x0][0x580] ;  /* 0x0001600000047ab9 */ /* 0x000fe40000000800 */
[----:B------:R-:W-:-:S07]  /*0d80*/  IMAD.U32 R19, RZ, RZ, UR4 ;  /* 0x00000004ff137e24 */ /* 0x000fce000f8e00ff */
.L_x_8:
[----:B------:R-:W-:Y:S02]  /*0d90*/  ULDC.64 UR4, c[0x0][0x5a0] ;  /* 0x0001680000047ab9 */ /* 0x000fe40000000a00 */
[----:B------:R-:W-:-:S04]  /*0da0*/  ISETP.NE.U32.AND P0, PT, RZ, UR4, PT ;  /* 0x00000004ff007c0c */ /* 0x000fc8000bf05070 */
[----:B------:R-:W-:-:S13]  /*0db0*/  ISETP.NE.AND.EX P0, PT, RZ, UR5, PT, P0 ;  /* 0x00000005ff007c0c */ /* 0x000fda000bf05300 */
[----:B------:R-:W-:Y:S05]  /*0dc0*/  @!P0 BRA `(.L_x_10) ;  /* 0x00000000001c8947 */ /* 0x000fea0003800000 */
[----:B01----:R-:W0:Y:S02]  /*0dd0*/  LDC.64 R6, c[0x0][0x5a0] ;  /* 0x00016800ff067b82 */ /* 0x003e240000000a00 */
[----:B0-----:R-:W2:Y:S02]  /*0de0*/  LDG.E.64 R6, desc[UR36][R6.64] ;  /* 0x0000002406067981 */ /* 0x001ea4000c1e1b00 */
[----:B--2---:R-:W-:-:S04]  /*0df0*/  ISETP.NE.U32.AND P0, PT, R6, RZ, PT ;  /* 0x000000ff0600720c */ /* 0x004fc80003f05070 */
[----:B------:R-:W-:-:S13]  /*0e00*/  ISETP.NE.AND.EX P0, PT, R7, RZ, PT, P0 ;  /* 0x000000ff0700720c */ /* 0x000fda0003f05300 */
[----:B------:R-:W-:Y:S05]  /*0e10*/  @!P0 BRA `(.L_x_10) ;  /* 0x0000000000088947 */ /* 0x000fea0003800000 */
[----:B------:R0:W5:Y:S01]  /*0e20*/  LD.E R88, desc[UR36][R6.64] ;  /* 0x0000002406587980 */ /* 0x000162000c101900 */
[----:B------:R-:W-:Y:S05]  /*0e30*/  BRA `(.L_x_11) ;  /* 0x0000000000247947 */ /* 0x000fea0003800000 */
.L_x_10:
[----:B------:R-:W-:Y:S02]  /*0e40*/  ULDC.64 UR4, c[0x0][0x590] ;  /* 0x0001640000047ab9 */ /* 0x000fe40000000a00 */
[----:B------:R-:W-:-:S04]  /*0e50*/  ISETP.NE.U32.AND P0, PT, RZ, UR4, PT ;  /* 0x00000004ff007c0c */ /* 0x000fc8000bf05070 */
[----:B------:R-:W-:-:S13]  /*0e60*/  ISETP.NE.AND.EX P0, PT, RZ, UR5, PT, P0 ;  /* 0x00000005ff007c0c */ /* 0x000fda000bf05300 */
[----:B------:R-:W-:Y:S05]  /*0e70*/  @!P0 BRA `(.L_x_12) ;  /* 0x00000000000c8947 */ /* 0x000fea0003800000 */
[----:B------:R-:W2:Y:S02]  /*0e80*/  LDC.64 R88, c[0x0][0x590] ;  /* 0x00016400ff587b82 */ /* 0x000ea40000000a00 */
[----:B--2---:R2:W5:Y:S01]  /*0e90*/  LDG.E R88, desc[UR36][R88.64] ;  /* 0x0000002458587981 */ /* 0x004562000c1e1900 */
[----:B------:R-:W-:Y:S05]  /*0ea0*/  BRA `(.L_x_11) ;  /* 0x0000000000087947 */ /* 0x000fea0003800000 */
.L_x_12:
[----:B------:R-:W-:Y:S02]  /*0eb0*/  ULDC UR4, c[0x0][0x584] ;  /* 0x0001610000047ab9 */ /* 0x000fe40000000800 */
[----:B------:R-:W-:-:S07]  /*0ec0*/  IMAD.U32 R88, RZ, RZ, UR4 ;  /* 0x00000004ff587e24 */ /* 0x000fce000f8e00ff */
.L_x_11:
[----:B------:R-:W-:-:S13]  /*0ed0*/  LOP3.LUT P0, RZ, R0, 0xff, RZ, 0xc0, !PT ;  /* 0x000000ff00ff7812 */ /* 0x000fda000780c0ff */
[----:B------:R-:W-:Y:S05]  /*0ee0*/  @!P0 EXIT ;  /* 0x000000000000894d */ /* 0x000fea0003800000 */
[----:B------:R-:W3:Y:S01]  /*0ef0*/  LDC R90, c[0x0][0x658] ;  /* 0x00019600ff5a7b82 */ /* 0x000ee20000000800 */
[----:B------:R-:W-:Y:S01]  /*0f00*/  LOP3.LUT R14, R14, 0x1, RZ, 0xc0, !PT ;  /* 0x000000010e0e7812 */ /* 0x000fe200078ec0ff */
[----:B------:R-:W-:Y:S01]  /*0f10*/  ULDC.64 UR6, c[0x0][0x288] ;  /* 0x0000a20000067ab9 */ /* 0x000fe20000000a00 */
[----:B------:R-:W-:Y:S01]  /*0f20*/  SHF.R.U32.HI R0, RZ, 0x2, R4 ;  /* 0x00000002ff007819 */ /* 0x000fe20000011604 */
[----:B------:R-:W-:Y:S01]  /*0f30*/  UIADD3 UR4, UR7, 0x3f, URZ ;  /* 0x0000003f07047890 */ /* 0x000fe2000fffe03f */
[----:B------:R-:W-:Y:S01]  /*0f40*/  SHF.R.U32.HI R5, RZ, 0x1, R5 ;  /* 0x00000001ff057819 */ /* 0x000fe20000011605 */
[----:B------:R-:W-:Y:S01]  /*0f50*/  IMAD.SHL.U32 R3, R14, 0x40, RZ ;  /* 0x000000400e037824 */ /* 0x000fe200078e00ff */
[----:B------:R-:W-:Y:S01]  /*0f60*/  LOP3.LUT R0, R0, 0x7, RZ, 0xc0, !PT ;  /* 0x0000000700007812 */ /* 0x000fe200078ec0ff */
[----:B------:R-:W4:Y:S01]  /*0f70*/  LDC.64 R92, c[0x0][0x5c8] ;  /* 0x00017200ff5c7b82 */ /* 0x000f220000000a00 */
[----:B------:R-:W-:Y:S01]  /*0f80*/  USHF.R.S32.HI UR5, URZ, 0x1f, UR4 ;  /* 0x0000001f3f057899 */ /* 0x000fe20008011404 */
[----:B------:R-:W-:Y:S01]  /*0f90*/  LOP3.LUT R5, R5, 0x30, RZ, 0xc0, !PT ;  /* 0x0000003005057812 */ /* 0x000fe200078ec0ff */
[----:B01----:R-:W-:Y:S01]  /*0fa0*/  IMAD.MOV.U32 R7, RZ, RZ, 0x1 ;  /* 0x00000001ff077424 */ /* 0x003fe200078e00ff */
[--C-:B------:R-:W-:Y:S01]  /*0fb0*/  LOP3.LUT R22, R3, 0x40, R0.reuse, 0xe2, !PT ;  /* 0x0000004003167812 */ /* 0x100fe200078ee200 */
[----:B------:R-:W-:Y:S01]  /*0fc0*/  ULEA.HI UR5, UR5, UR4, URZ, 0x6 ;  /* 0x0000000405057291 */ /* 0x000fe2000f8f303f */
[-C--:B------:R-:W-:Y:S01]  /*0fd0*/  IADD3 R3, RZ, -R5.reuse, -R0 ;  /* 0x80000005ff037210 */ /* 0x080fe20007ffe800 */
[----:B------:R-:W-:Y:S01]  /*0fe0*/  IMAD.U32 R6, RZ, RZ, UR6 ;  /* 0x00000006ff067e24 */ /* 0x000fe2000f8e00ff */
[----:B------:R-:W0:Y:S01]  /*0ff0*/  LDC R95, c[0x0][0x600] ;  /* 0x00018000ff5f7b82 */ /* 0x000e220000000800 */
[----:B------:R-:W-:Y:S01]  /*1000*/  LOP3.LUT R22, R22, R5, RZ, 0xfc, !PT ;  /* 0x0000000516167212 */ /* 0x000fe200078efcff */
[----:B------:R-:W-:Y:S01]  /*1010*/  IMAD.MOV.U32 R5, RZ, RZ, -0x1 ;  /* 0xffffffffff057424 */ /* 0x000fe200078e00ff */
[----:B------:R-:W-:Y:S01]  /*1020*/  USHF.R.S32.HI UR43, URZ, 0x6, UR5 ;  /* 0x000000063f2b7899 */ /* 0x000fe20008011405 */
[----:B--2---:R-:W-:Y:S01]  /*1030*/  LOP3.LUT R89, R4, 0x3, RZ, 0xc0, !PT ;  /* 0x0000000304597812 */ /* 0x004fe200078ec0ff */
[----:B------:R-:W-:Y:S01]  /*1040*/  IMAD R3, R14, -0x40, R3 ;  /* 0xffffffc00e037824 */ /* 0x000fe200078e0203 */
[----:B------:R-:W-:Y:S01]  /*1050*/  LOP3.LUT R94, R4, 0x80, RZ, 0xc0, !PT ;  /* 0x00000080045e7812 */ /* 0x000fe200078ec0ff */
[----:B------:R-:W-:Y:S01]  /*1060*/  UISETP.LT.AND UP0, UPT, UR43, 0x1, UPT ;  /* 0x000000012b00788c */ /* 0x000fe2000bf01270 */
[-C--:B---3--:R-:W-:Y:S01]  /*1070*/  SHF.L.U32 R5, R5, R90.reuse, RZ ;  /* 0x0000005a05057219 */ /* 0x088fe200000006ff */
[----:B------:R-:W-:Y:S01]  /*1080*/  ULDC UR4, c[0x0][0x284] ;  /* 0x0000a10000047ab9 */ /* 0x000fe20000000800 */
[----:B------:R-:W-:Y:S01]  /*1090*/  IMAD R89, R89, -0x2, R6 ;  /* 0xfffffffe59597824 */ /* 0x000fe200078e0206 */
[----:B------:R-:W-:Y:S01]  /*10a0*/  USEL UR44, UR43, 0x1, UP0 ;  /* 0x000000012b2c7887 */ /* 0x000fe20008000000 */
[----:B------:R-:W-:Y:S01]  /*10b0*/  SHF.L.U32 R90, R7, R90, RZ ;  /* 0x0000005a075a7219 */ /* 0x000fe200000006ff */
[----:B------:R-:W-:Y:S01]  /*10c0*/  VIADD R97, R3, UR4 ;  /* 0x0000000403617c36 */ /* 0x000fe20008000000 */
[----:B------:R-:W-:Y:S01]  /*10d0*/  LOP3.LUT R98, R18, 0x1, RZ, 0xfc, !PT ;  /* 0x0000000112627812 */ /* 0x000fe200078efcff */
[----:B------:R-:W-:Y:S01]  /*10e0*/  IMAD.MOV.U32 R23, RZ, RZ, RZ ;  /* 0x000000ffff177224 */ /* 0x000fe200078e00ff */
[C---:B----4-:R-:W-:Y:S01]  /*10f0*/  SHF.L.U64.HI R91, R92.reuse, 0x3, R93 ;  /* 0x000000035c5b7819 */ /* 0x050fe2000001025d */
[----:B------:R-:W-:Y:S01]  /*1100*/  IMAD.SHL.U32 R92, R92, 0x8, RZ ;  /* 0x000000085c5c7824 */ /* 0x000fe200078e00ff */
[----:B------:R-:W-:Y:S01]  /*1110*/  SHF.R.U32.HI R94, RZ, 0x7, R94 ;  /* 0x00000007ff5e7819 */ /* 0x000fe2000001165e */
[----:B------:R-:W-:Y:S01]  /*1120*/  IMAD.SHL.U32 R93, R4, 0x2, RZ ;  /* 0x00000002045d7824 */ /* 0x000fe200078e00ff */
[----:B------:R-:W-:Y:S01]  /*1130*/  LOP3.LUT R96, RZ, R5, RZ, 0x33, !PT ;  /* 0x00000005ff607212 */ /* 0x000fe200078e33ff */
[----:B------:R-:W-:Y:S01]  /*1140*/  UIADD3 UR44, UR43, -UR44, URZ ;  /* 0x8000002c2b2c7290 */ /* 0x000fe2000fffe03f */
[----:B------:R-:W-:Y:S01]  /*1150*/  UMOV UR40, URZ ;  /* 0x0000003f00287c82 */ /* 0x000fe20008000000 */
[----:B0-----:R-:W-:Y:S01]  /*1160*/  VIADD R95, R95, 0xffffffff ;  /* 0xffffffff5f5f7836 */ /* 0x001fe20000000000 */
[----:B------:R-:W-:-:S09]  /*1170*/  UMOV UR42, URZ ;  /* 0x0000003f002a7c82 */ /* 0x000fd20008000000 */
.L_x_158:
[----:B0-----:R-:W0:Y:S01]  /*1180*/  SHFL.IDX PT, R0, R94, RZ, 0x1f ;  /* 0x00001fff5e007589 */ /* 0x001e2200000e0000 */
[----:B-1----:R-:W1:Y:S01]  /*1190*/  S2UR UR7, SR_CgaCtaId ;  /* 0x00000000000779c3 */ /* 0x002e620000008800 */
[----:B------:R-:W-:Y:S01]  /*11a0*/  UMOV UR6, 0x400 ;  /* 0x0000040000067882 */ /* 0x000fe20000000000 */
[----:B0-----:R-:W-:Y:S01]  /*11b0*/  R2UR UR4, R0 ;  /* 0x00000000000472ca */ /* 0x001fe200000e0000 */
[----:B-1----:R-:W-:-:S12]  /*11c0*/  ULEA UR46, UR7, UR6, 0x18 ;  /* 0x00000006072e7291 */ /* 0x002fd8000f8ec03f */
[----:B------:R-:W-:-:S04]  /*11d0*/  ULEA.HI UR5, UR4, UR4, URZ, 0x1 ;  /* 0x0000000404057291 */ /* 0x000fc8000f8f083f */
[----:B------:R-:W-:-:S04]  /*11e0*/  ULOP3.LUT UR5, UR5, 0x7fffe, URZ, 0xc0, !UPT ;  /* 0x0007fffe05057892 */ /* 0x000fc8000f8ec03f */
[----:B------:R-:W-:-:S03]  /*11f0*/  UIADD3 UR5, UR4, -UR5, URZ ;  /* 0x8000000504057290 */ /* 0x000fc6000fffe03f */
[----:B------:R-:W-:Y:S01]  /*1200*/  ULDC UR4, c[0x0][0x28c] ;  /* 0x0000a30000047ab9 */ /* 0x000fe20000000800 */
[----:B------:R-:W-:Y:S01]  /*1210*/  ULEA UR5, UR5, UR46, 0xd ;  /* 0x0000002e05057291 */ /* 0x000fe2000f8e683f */
[----:B------:R-:W-:-:S03]  /*1220*/  ISETP.LT.AND P0, PT, RZ, UR4, PT ;  /* 0x00000004ff007c0c */ /* 0x000fc6000bf01270 */
[----:B------:R-:W-:-:S04]  /*1230*/  UIADD3 UR5, UR5, 0x100, URZ ;  /* 0x0000010005057890 */ /* 0x000fc8000fffe03f */
[----:B------:R-:W-:-:S04]  /*1240*/  USHF.R.U32.HI UR5, URZ, 0x4, UR5 ;  /* 0x000000043f057899 */ /* 0x000fc80008011605 */
[----:B------:R-:W-:-:S04]  /*1250*/  ULOP3.LUT UR5, UR5, 0x3fff, URZ, 0xc0, !UPT ;  /* 0x00003fff05057892 */ /* 0x000fc8000f8ec03f */
[----:B------:R-:W-:Y:S01]  /*1260*/  ULOP3.LUT UR45, UR5, 0x10000, URZ, 0xfc, !UPT ;  /* 0x00010000052d7892 */ /* 0x000fe2000f8efc3f */
[----:B---345:R-:W-:Y:S11]  /*1270*/  @P0 BRA `(.L_x_13) ;  /* 0x0000000000400947 */ /* 0x038ff60003800000 */
[----:B------:R-:W-:Y:S01]  /*1280*/  MOV R0, 0x0 ;  /* 0x0000000000007802 */ /* 0x000fe20000000f00 */
[----:B------:R-:W-:Y:S01]  /*1290*/  ULDC.64 UR4, c[0x4][0x68] ;  /* 0x01001a0000047ab9 */ /* 0x000fe20000000a00 */
[----:B------:R-:W-:Y:S01]  /*12a0*/  ULDC.64 UR6, c[0x4][0x8] ;  /* 0x0100020000067ab9 */ /* 0x000fe20000000a00 */
[----:B------:R-:W-:Y:S01]  /*12b0*/  IMAD.U32 R4, RZ, RZ, UR4 ;  /* 0x00000004ff047e24 */ /* 0x000fe2000f8e00ff */
[----:B------:R0:W1:Y:S01]  /*12c0*/  LDC.64 R14, c[0x4][R0] ;  /* 0x01000000000e7b82 */ /* 0x0000620000000a00 */
[----:B------:R-:W-:Y:S01]  /*12d0*/  IMAD.U32 R5, RZ, RZ, UR5 ;  /* 0x00000005ff057e24 */ /* 0x000fe2000f8e00ff */
[----:B------:R-:W-:Y:S01]  /*12e0*/  ULDC.64 UR4, c[0x4][0x70] ;  /* 0x01001c0000047ab9 */ /* 0x000fe20000000a00 */
[----:B------:R-:W-:Y:S02]  /*12f0*/  IMAD.U32 R10, RZ, RZ, UR6 ;  /* 0x00000006ff0a7e24 */ /* 0x000fe4000f8e00ff */
[----:B------:R-:W-:Y:S02]  /*1300*/  IMAD.U32 R6, RZ, RZ, UR4 ;  /* 0x00000004ff067e24 */ /* 0x000fe4000f8e00ff */
[----:B------:R-:W-:-:S02]  /*1310*/  IMAD.U32 R7, RZ, RZ, UR5 ;  /* 0x00000005ff077e24 */ /* 0x000fc4000f8e00ff */
[----:B------:R-:W-:Y:S02]  /*1320*/  IMAD.U32 R11, RZ, RZ, UR7 ;  /* 0x00000007ff0b7e24 */ /* 0x000fe4000f8e00ff */
[----:B------:R-:W-:Y:S02]  /*1330*/  IMAD.MOV.U32 R8, RZ, RZ, 0x1e1 ;  /* 0x000001e1ff087424 */ /* 0x000fe400078e00ff */
[----:B------:R-:W-:Y:S02]  /*1340*/  IMAD.MOV.U32 R12, RZ, RZ, 0x1 ;  /* 0x00000001ff0c7424 */ /* 0x000fe400078e00ff */
[----:B0-----:R-:W-:-:S07]  /*1350*/  IMAD.MOV.U32 R13, RZ, RZ, RZ ;  /* 0x000000ffff0d7224 */ /* 0x001fce00078e00ff */
[----:B------:R-:W-:-:S07]  /*1360*/  LEPC R20, `(.L_x_13) ;  /* 0x000000001014794e */ /* 0x000fce0000000000 */
[----:B-1---5:R-:W-:Y:S05]  /*1370*/  CALL.ABS.NOINC R14 ;  /* 0x000000000e007343 */ /* 0x022fea0003c00000 */
.L_x_13:
[----:B------:R-:W-:-:S13]  /*1380*/  ISETP.NE.AND P0, PT, R98, 0x3, PT ;  /* 0x000000036200780c */ /* 0x000fda0003f05270 */
[----:B------:R-:W-:Y:S05]  /*1390*/  @!P0 BRA `(.L_x_14) ;  /* 0x0000000000048947 */ /* 0x000fea0003800000 */
[----:B------:R-:W-:Y:S01]  /*13a0*/  BPT.TRAP 0x1 ;  /* 0x000000040000795c */ /* 0x000fe20000300000 */
.L_x_14:
[----:B------:R-:W-:Y:S02]  /*13b0*/  IMAD.U32 R3, RZ, RZ, UR42 ;  /* 0x0000002aff037e24 */ /* 0x000fe4000f8e00ff */
[----:B------:R-:W-:-:S03]  /*13c0*/  IMAD.U32 R0, RZ, RZ, UR40 ;  /* 0x00000028ff007e24 */ /* 0x000fc6000f8e00ff */
[----:B------:R-:W-:Y:S02]  /*13d0*/  LEA R3, R3, UR46, 0x3 ;  /* 0x0000002e03037c11 */ /* 0x000fe4000f8e18ff */
[----:B------:R-:W-:-:S04]  /*13e0*/  SHF.L.U32 R0, R0, 0x1f, RZ ;  /* 0x0000001f00007819 */ /* 0x000fc800000006ff */
[----:B------:R0:W1:Y:S01]  /*13f0*/  SYNCS.PHASECHK.TRANS64.TRYWAIT P1, [R3+URZ], R0 ;  /* 0x00000000030075a7 */ /* 0x000062000802017f */
[----:B------:R-:W-:Y:S05]  /*1400*/  @!P0 BRA `(.L_x_15) ;  /* 0x0000000000048947 */ /* 0x000fea0003800000 */
[----:B------:R-:W-:Y:S01]  /*1410*/  BPT.TRAP 0x1 ;  /* 0x000000040000795c */ /* 0x000fe20000300000 */
.L_x_15:
[----:B------:R-:W-:-:S05]  /*1420*/  IMAD.U32 R4, RZ, RZ, UR44 ;  /* 0x0000002cff047e24 */ /* 0x000fca000f8e00ff */
[----:B------:R-:W-:Y:S01]  /*1430*/  ISETP.GE.AND P2, PT, R4, 0x1, PT ;  /* 0x000000010400780c */ /* 0x000fe20003f46270 */
[----:B-1----:R-:W-:-:S12]  /*1440*/  @P1 BRA `(.L_x_16) ;  /* 0x0000000000081947 */ /* 0x002fd80003800000 */
[----:B------:R-:W1:Y:S02]  /*1450*/  SYNCS.PHASECHK.TRANS64.TRYWAIT P1, [R3+URZ], R0 ;  /* 0x00000000030075a7 */ /* 0x000e64000802017f */
[----:B-1----:R-:W-:Y:S05]  /*1460*/  @!P1 BRA `(.L_x_17) ;  /* 0x0000006800389947 */ /* 0x002fea0003800000 */
.L_x_16:
[----:B------:R-:W-:Y:S05]  /*1470*/  WARPSYNC.ALL ;  /* 0x0000000000007948 */ /* 0x000fea0003800000 */
[----:B------:R-:W-:Y:S01]  /*1480*/  UIADD3 UR4, UR46, 0x10100, URZ ;  /* 0x000101002e047890 */ /* 0x000fe2000fffe03f */
[----:B------:R-:W-:Y:S01]  /*1490*/  WARPGROUP.ARRIVE ;  /* 0x00000000000079c5 */ /* 0x000fe20000000000 */
[----:B------:R-:W-:Y:S02]  /*14a0*/  ULEA UR5, UR42, UR45, 0xb ;  /* 0x0000002d2a057291 */ /* 0x000fe4000f8e583f */
[----:B------:R-:W-:Y:S01]  /*14b0*/  USHF.R.U32.HI UR4, URZ, 0x4, UR4 ;  /* 0x000000043f047899 */ /* 0x000fe20008011604 */
[----:B------:R-:W-:Y:S01]  /*14c0*/  UMOV UR9, 0x40000040 ;  /* 0x4000004000097882 */ /* 0x000fe20000000000 */
[----:B------:R-:W-:-:S02]  /*14d0*/  UMOV UR11, 0x40000040 ;  /* 0x40000040000b7882 */ /* 0x000fc40000000000 */
[----:B------:R-:W-:Y:S01]  /*14e0*/  ULOP3.LUT UR4, UR4, 0x3fff, URZ, 0xc0, !UPT ;  /* 0x00003fff04047892 */ /* 0x000fe2000f8ec03f */
[----:B------:R-:W-:-:S03]  /*14f0*/  UMOV UR8, UR5 ;  /* 0x0000000500087c82 */ /* 0x000fc60008000000 */
[----:B------:R-:W-:-:S04]  /*1500*/  ULOP3.LUT UR4, UR4, 0x10000, URZ, 0xfc, !UPT ;  /* 0x0001000004047892 */ /* 0x000fc8000f8efc3f */
[----:B------:R-:W-:-:S07]  /*1510*/  ULEA UR6, UR42, UR4, 0xb ;  /* 0x000000042a067291 */ /* 0x000fce000f8e583f */
[----:B------:R-:W-:Y:S02]  /*1520*/  UMOV UR10, UR6 ;  /* 0x00000006000a7c82 */ /* 0x000fe40008000000 */
[----:B------:R-:W-:Y:S01]  /*1530*/  HGMMA.64x128x8.F32.TF32 R24, gdesc[UR8], RZ, !UPT, gsb0 ;  /* 0x05e00000081879f0 */ /* 0x000fe2000c0028ff */
[----:B------:R-:W-:Y:S02]  /*1540*/  UIADD3 UR8, UR5, 0x2, URZ ;  /* 0x0000000205087890 */ /* 0x000fe4000fffe03f */
[----:B------:R-:W-:Y:S01]  /*1550*/  UIADD3 UR10, UR6, 0x2, URZ ;  /* 0x00000002060a7890 */ /* 0x000fe2000fffe03f */
[----:B------:R-:W-:Y:S01]  /*1560*/  UMOV UR9, 0x40000040 ;  /* 0x4000004000097882 */ /* 0x000fe20000000000 */
[----:B------:R-:W-:Y:S01]  /*1570*/  UMOV UR11, 0x40000040 ;  /* 0x40000040000b7882 */ /* 0x000fe20000000000 */
[----:B------:R-:W-:Y:S02]  /*1580*/  WARPGROUP.DEPBAR.LE gsb0, 0x0 ;  /* 0x00008000000079c5 */ /* 0x000fe40000010000 */
[----:B------:R-:W-:-:S06]  /*1590*/  WARPGROUP.ARRIVE ;  /* 0x00000000000079c5 */ /* 0x000fcc0000000000 */
[----:B------:R-:W-:Y:S01]  /*15a0*/  HGMMA.64x128x8.F32.TF32 R24, gdesc[UR8], R24, gsb0 ;  /* 0x05e00000081879f0 */ /* 0x000fe20008002818 */
        /* <DEDUP_REMOVED lines=41> */
[----:B------:R-:W-:Y:S03]  /*1840*/  HGMMA.64x128x8.F32.TF32 R24, gdesc[UR8], R24, gsb0 ;  /* 0x05e00000081879f0 */ /* 0x000fe60008002818 */
[----:B------:R-:W-:Y:S02]  /*1850*/  WARPGROUP.DEPBAR.LE gsb0, 0x0 ;  /* 0x00008000000079c5 */ /* 0x000fe40000010000 */
[----:B------:R-:W-:Y:S05]  /*1860*/  @!P2 BRA `(.L_x_18) ;  /* 0x00000004008ca947 */ /* 0x000fea0003800000 */
[----:B------:R-:W-:Y:S01]  /*1870*/  UIADD3 UR5, UR42, 0x1, URZ ;  /* 0x000000012a057890 */ /* 0x000fe2000fffe03f */
[----:B01----:R-:W-:-:S03]  /*1880*/  IMAD.U32 R0, RZ, RZ, UR44 ;  /* 0x0000002cff007e24 */ /* 0x003fc6000f8e00ff */
[----:B------:R-:W-:-:S04]  /*1890*/  UISETP.NE.AND UP0, UPT, UR5, 0x2, UPT ;  /* 0x000000020500788c */ /* 0x000fc8000bf05270 */
[----:B------:R-:W-:Y:S02]  /*18a0*/  USEL UR6, URZ, 0x1, UP0 ;  /* 0x000000013f067887 */ /* 0x000fe40008000000 */
[----:B------:R-:W-:Y:S02]  /*18b0*/  USEL UR5, UR5, URZ, UP0 ;  /* 0x0000003f05057287 */ /* 0x000fe40008000000 */
[----:B------:R-:W-:-:S06]  /*18c0*/  ULOP3.LUT UR6, UR40, UR6, URZ, 0x3c, !UPT ;  /* 0x0000000628067292 */ /* 0x000fcc000f8e3c3f */
[----:B------:R-:W-:Y:S01]  /*18d0*/  IMAD.U32 R5, RZ, RZ, UR6 ;  /* 0x00000006ff057e24 */ /* 0x000fe2000f8e00ff */
[----:B------:R-:W-:-:S06]  /*18e0*/  UMOV UR6, UR42 ;  /* 0x0000002a00067c82 */ /* 0x000fcc0008000000 */
.L_x_25:
[----:B01----:R-:W-:Y:S05]  /*18f0*/  @!P0 BRA `(.L_x_19) ;  /* 0x0000000000048947 */ /* 0x003fea0003800000 */
[----:B------:R-:W-:Y:S01]  /*1900*/  BPT.TRAP 0x1 ;  /* 0x000000040000795c */ /* 0x000fe20000300000 */
.L_x_19:
[----:B------:R-:W0:Y:S01]  /*1910*/  S2UR UR8, SR_CgaCtaId ;  /* 0x00000000000879c3 */ /* 0x000e220000008800 */
[----:B------:R-:W-:Y:S01]  /*1920*/  UMOV UR7, 0x400 ;  /* 0x0000040000077882 */ /* 0x000fe20000000000 */
[----:B------:R-:W-:Y:S01]  /*1930*/  SHF.L.U32 R3, R5, 0x1f, RZ ;  /* 0x0000001f05037819 */ /* 0x000fe200000006ff */
[----:B0-----:R-:W-:-:S04]  /*1940*/  ULEA UR7, UR8, UR7, 0x18 ;  /* 0x0000000708077291 */ /* 0x001fc8000f8ec03f */
[----:B------:R-:W-:-:S09]  /*1950*/  ULEA UR8, UR5, UR7, 0x3 ;  /* 0x0000000705087291 */ /* 0x000fd2000f8e183f */
[----:B------:R0:W1:Y:S01]  /*1960*/  SYNCS.PHASECHK.TRANS64.TRYWAIT P1, [UR8], R3 ;  /* 0x00000003ff0075a7 */ /* 0x0000620008020148 */
[----:B------:R-:W-:Y:S05]  /*1970*/  @!P0 BRA `(.L_x_20) ;  /* 0x0000000000048947 */ /* 0x000fea0003800000 */
[----:B------:R-:W-:Y:S01]  /*1980*/  BPT.TRAP 0x1 ;  /* 0x000000040000795c */ /* 0x000fe20000300000 */
.L_x_20:
[----:B-1----:R-:W-:Y:S05]  /*1990*/  @P1 BRA `(.L_x_21) ;  /* 0x0000000000081947 */ /* 0x002fea0003800000 */
[----:B------:R-:W1:Y:S02]  /*19a0*/  SYNCS.PHASECHK.TRANS64.TRYWAIT P1, [UR8], R3 ;  /* 0x00000003ff0075a7 */ /* 0x000e640008020148 */
[----:B-1----:R-:W-:Y:S05]  /*19b0*/  @!P1 BRA `(.L_x_22) ;  /* 0x0000006000f89947 */ /* 0x002fea0003800000 */
.L_x_21:
[----:B------:R-:W-:Y:S01]  /*19c0*/  ULEA UR12, UR5, UR45, 0xb ;  /* 0x0000002d050c7291 */ /* 0x000fe2000f8e583f */
[----:B------:R-:W-:Y:S01]  /*19d0*/  WARPGROUP.ARRIVE ;  /* 0x00000000000079c5 */ /* 0x000fe20000000000 */
[----:B------:R-:W-:Y:S01]  /*19e0*/  ULEA UR13, UR5, UR4, 0xb ;  /* 0x00000004050d7291 */ /* 0x000fe2000f8e583f */
[----:B------:R-:W-:Y:S01]  /*19f0*/  UMOV UR9, 0x40000040 ;  /* 0x4000004000097882 */ /* 0x000fe20000000000 */
[----:B------:R-:W-:-:S03]  /*1a00*/  UMOV UR11, 0x40000040 ;  /* 0x40000040000b7882 */ /* 0x000fc60000000000 */
[----:B------:R-:W-:Y:S02]  /*1a10*/  UMOV UR8, UR12 ;  /* 0x0000000c00087c82 */ /* 0x000fe40008000000 */
[----:B------:R-:W-:Y:S02]  /*1a20*/  UMOV UR10, UR13 ;  /* 0x0000000d000a7c82 */ /* 0x000fe40008000000 */
[----:B------:R-:W-:Y:S01]  /*1a30*/  HGMMA.64x128x8.F32.TF32 R24, gdesc[UR8], R24, gsb0 ;  /* 0x05e00000081879f0 */ /* 0x000fe20008002818 */
[----:B------:R-:W-:Y:S02]  /*1a40*/  UIADD3 UR8, UR12, 0x2, URZ ;  /* 0x000000020c087890 */ /* 0x000fe4000fffe03f */
[----:B------:R-:W-:Y:S01]  /*1a50*/  UIADD3 UR10, UR13, 0x2, URZ ;  /* 0x000000020d0a7890 */ /* 0x000fe2000fffe03f */
[----:B------:R-:W-:Y:S01]  /*1a60*/  UMOV UR9, 0x40000040 ;  /* 0x4000004000097882 */ /* 0x000fe20000000000 */
[----:B------:R-:W-:Y:S01]  /*1a70*/  UMOV UR11, 0x40000040 ;  /* 0x40000040000b7882 */ /* 0x000fe20000000000 */
[----:B------:R-:W-:-:S02]  /*1a80*/  WARPGROUP.DEPBAR.LE gsb0, 0x0 ;  /* 0x00008000000079c5 */ /* 0x000fc40000010000 */
        /* <DEDUP_REMOVED lines=46> */
[----:B------:R-:W-:Y:S01]  /*1d70*/  BPT.TRAP 0x1 ;  /* 0x000000040000795c */ /* 0x000fe20000300000 */
.L_x_23:
[----:B------:R-:W-:Y:S01]  /*1d80*/  ULEA UR7, UR6, UR7, 0x3 ;  /* 0x0000000706077291 */ /* 0x000fe2000f8e183f */
[----:B------:R-:W-:-:S03]  /*1d90*/  ISETP.GT.U32.AND P1, PT, R18, 0x1, PT ;  /* 0x000000011200780c */ /* 0x000fc60003f24070 */
[----:B------:R-:W-:-:S04]  /*1da0*/  UIADD3 UR7, UR7, 0x10, URZ ;  /* 0x0000001007077890 */ /* 0x000fc8000fffe03f */
[----:B------:R-:W-:-:S09]  /*1db0*/  UPRMT UR7, URZ, 0x654, UR7 ;  /* 0x000006543f077896 */ /* 0x000fd20008000007 */
[----:B------:R-:W-:Y:S01]  /*1dc0*/  SYNCS.ARRIVE.TRANS64.RED.A1T0 RZ, [UR7], RZ ;  /* 0x000000ffffff79a7 */ /* 0x000fe20008100407 */
[----:B------:R-:W-:Y:S05]  /*1dd0*/  @P1 BRA `(.L_x_24) ;  /* 0x0000000000041947 */ /* 0x000fea0003800000 */
[----:B------:R-:W-:Y:S01]  /*1de0*/  BPT.TRAP 0x1 ;  /* 0x000000040000795c */ /* 0x000fe20000300000 */
.L_x_24:
[----:B------:R-:W-:Y:S01]  /*1df0*/  UIADD3 UR5, UR5, 0x1, URZ ;  /* 0x0000000105057890 */ /* 0x000fe2000fffe03f */
[C---:B------:R-:W-:Y:S01]  /*1e00*/  ISETP.GT.AND P1, PT, R0.reuse, 0x1, PT ;  /* 0x000000010000780c */ /* 0x040fe20003f24270 */
[----:B------:R-:W-:Y:S01]  /*1e10*/  UIADD3 UR6, UR6, 0x1, URZ ;  /* 0x0000000106067890 */ /* 0x000fe2000fffe03f */
[----:B------:R-:W-:Y:S01]  /*1e20*/  VIADD R0, R0, 0xffffffff ;  /* 0xffffffff00007836 */ /* 0x000fe20000000000 */
[----:B------:R-:W-:Y:S02]  /*1e30*/  UISETP.NE.AND UP0, UPT, UR5, 0x2, UPT ;  /* 0x000000020500788c */ /* 0x000fe4000bf05270 */
[----:B------:R-:W-:Y:S02]  /*1e40*/  UISETP.NE.AND UP1, UPT, UR6, 0x2, UPT ;  /* 0x000000020600788c */ /* 0x000fe4000bf25270 */
[----:B------:R-:W-:Y:S02]  /*1e50*/  USEL UR7, URZ, 0x1, UP0 ;  /* 0x000000013f077887 */ /* 0x000fe40008000000 */
[----:B------:R-:W-:-:S02]  /*1e60*/  USEL UR5, UR5, URZ, UP0 ;  /* 0x0000003f05057287 */ /* 0x000fc40008000000 */
[----:B------:R-:W-:Y:S02]  /*1e70*/  USEL UR6, UR6, URZ, UP1 ;  /* 0x0000003f06067287 */ /* 0x000fe40008800000 */
[----:B------:R-:W-:Y:S01]  /*1e80*/  LOP3.LUT R5, R5, UR7, RZ, 0x3c, !PT ;  /* 0x0000000705057c12 */ /* 0x000fe2000f8e3cff */
[----:B------:R-:W-:Y:S09]  /*1e90*/  @P1 BRA `(.L_x_25) ;  /* 0xfffffff800941947 */ /* 0x000ff2000383ffff */
.L_x_18:
[----:B01----:R-:W0:Y:S02]  /*1ea0*/  LDC R0, c[0x0][0x28c] ;  /* 0x0000a300ff007b82 */ /* 0x003e240000000800 */
[----:B0-----:R-:W-:-:S13]  /*1eb0*/  ISETP.GE.AND P1, PT, R0, 0x1, PT ;  /* 0x000000010000780c */ /* 0x001fda0003f26270 */
[----:B------:R-:W-:Y:S05]  /*1ec0*/  @!P1 BRA `(.L_x_26) ;  /* 0x0000000000389947 */ /* 0x000fea0003800000 */
[----:B------:R-:W-:Y:S05]  /*1ed0*/  @!P0 BRA `(.L_x_27) ;  /* 0x0000000000048947 */ /* 0x000fea0003800000 */
[----:B------:R-:W-:Y:S01]  /*1ee0*/  BPT.TRAP 0x1 ;  /* 0x000000040000795c */ /* 0x000fe20000300000 */
.L_x_27:
[----:B------:R-:W0:Y:S01]  /*1ef0*/  S2UR UR6, SR_CgaCtaId ;  /* 0x00000000000679c3 */ /* 0x000e220000008800 */
[----:B------:R-:W-:Y:S01]  /*1f00*/  UIADD3 UR4, UR44, UR42, URZ ;  /* 0x0000002a2c047290 */ /* 0x000fe2000fffe03f */
[----:B------:R-:W-:Y:S01]  /*1f10*/  ISETP.GT.U32.AND P0, PT, R18, 0x1, PT ;  /* 0x000000011200780c */ /* 0x000fe20003f04070 */
[----:B------:R-:W-:Y:S02]  /*1f20*/  UMOV UR5, 0x400 ;  /* 0x0000040000057882 */ /* 0x000fe40000000000 */
[----:B------:R-:W-:-:S04]  /*1f30*/  USHF.L.U32 UR4, UR4, 0x3, URZ ;  /* 0x0000000304047899 */ /* 0x000fc8000800063f */
[----:B------:R-:W-:Y:S02]  /*1f40*/  ULOP3.LUT UR4, UR4, 0x8, URZ, 0xc0, !UPT ;  /* 0x0000000804047892 */ /* 0x000fe4000f8ec03f */
[----:B0-----:R-:W-:-:S04]  /*1f50*/  ULEA UR5, UR6, UR5, 0x18 ;  /* 0x0000000506057291 */ /* 0x001fc8000f8ec03f */
[----:B------:R-:W-:-:S04]  /*1f60*/  UIADD3 UR4, UR5, 0x10, UR4 ;  /* 0x0000001005047890 */ /* 0x000fc8000fffe004 */
[----:B------:R-:W-:-:S09]  /*1f70*/  UPRMT UR4, URZ, 0x654, UR4 ;  /* 0x000006543f047896 */ /* 0x000fd20008000004 */
[----:B------:R-:W-:Y:S01]  /*1f80*/  SYNCS.ARRIVE.TRANS64.RED.A1T0 RZ, [UR4], RZ ;  /* 0x000000ffffff79a7 */ /* 0x000fe20008100404 */
[----:B------:R-:W-:Y:S05]  /*1f90*/  @P0 BRA `(.L_x_26) ;  /* 0x0000000000040947 */ /* 0x000fea0003800000 */
[----:B------:R-:W-:Y:S01]  /*1fa0*/  BPT.TRAP 0x1 ;  /* 0x000000040000795c */ /* 0x000fe20000300000 */
.L_x_26:
[----:B------:R-:W-:Y:S01]  /*1fb0*/  IMAD.SHL.U32 R6, R100, 0x80, RZ ;  /* 0x0000008064067824 */ /* 0x000fe200078e00ff */
[----:B------:R-:W-:Y:S01]  /*1fc0*/  ULDC UR6, c[0x0][0x288] ;  /* 0x0000a20000067ab9 */ /* 0x000fe20000000800 */
[----:B------:R-:W-:Y:S01]  /*1fd0*/  SHF.R.S32.HI R11, RZ, 0x1f, R99 ;  /* 0x0000001fff0b7819 */ /* 0x000fe20000011463 */
[C---:B------:R-:W-:Y:S01]  /*1fe0*/  IMAD.SHL.U32 R10, R101.reuse, 0x80, RZ ;  /* 0x00000080650a7824 */ /* 0x040fe200078e00ff */
[----:B------:R-:W-:Y:S01]  /*1ff0*/  ULDC.64 UR4, c[0x0][0x5d0] ;  /* 0x0001740000047ab9 */ /* 0x000fe20000000a00 */
[C---:B------:R-:W-:Y:S01]  /*2000*/  LOP3.LUT R8, R6.reuse, 0x6, R93, 0xf8, !PT ;  /* 0x0000000606087812 */ /* 0x040fe200078ef85d */
[----:B------:R-:W-:Y:S01]  /*2010*/  IMAD.WIDE R100, R101, 0x80, R22 ;  /* 0x0000008065647825 */ /* 0x000fe200078e0216 */
[----:B------:R-:W-:Y:S01]  /*2020*/  ISETP.GE.AND P0, PT, R6, UR6, PT ;  /* 0x0000000606007c0c */ /* 0x000fe2000bf06270 */
[----:B------:R-:W-:Y:S01]  /*2030*/  ULDC UR6, c[0x0][0x284] ;  /* 0x0000a10000067ab9 */ /* 0x000fe20000000800 */
[----:B------:R-:W-:Y:S01]  /*2040*/  SHF.R.S32.HI R9, RZ, 0x1f, R8 ;  /* 0x0000001fff097819 */ /* 0x000fe20000011408 */
[----:B------:R-:W-:Y:S01]  /*2050*/  IMAD R0, R11, UR4, RZ ;  /* 0x000000040b007c24 */ /* 0x000fe2000f8e02ff */
[----:B------:R-:W-:-:S03]  /*2060*/  ISETP.GE.OR P0, PT, R10, UR6, P0 ;  /* 0x000000060a007c0c */ /* 0x000fc60008706670 */
[C---:B------:R-:W-:Y:S02]  /*2070*/  IMAD R3, R99.reuse, UR5, R0 ;  /* 0x0000000563037c24 */ /* 0x040fe4000f8e0200 */
[----:B------:R-:W-:Y:S01]  /*2080*/  IMAD.WIDE.U32 R4, R99, UR4, R8 ;  /* 0x0000000463047c25 */ /* 0x000fe2000f8e0008 */
[----:B------:R-:W-:-:S03]  /*2090*/  ULDC.64 UR4, c[0x0][0x5c8] ;  /* 0x0001720000047ab9 */ /* 0x000fc60000000a00 */
[----:B------:R-:W-:Y:S02]  /*20a0*/  IMAD R7, R101, UR4, RZ ;  /* 0x0000000465077c24 */ /* 0x000fe4000f8e02ff */
[----:B------:R-:W-:Y:S02]  /*20b0*/  IMAD.IADD R5, R5, 0x1, R3 ;  /* 0x0000000105057824 */ /* 0x000fe400078e0203 */
[C---:B------:R-:W-:Y:S02]  /*20c0*/  IMAD R7, R100.reuse, UR5, R7 ;  /* 0x0000000564077c24 */ /* 0x040fe4000f8e0207 */
[----:B------:R-:W-:-:S04]  /*20d0*/  IMAD.WIDE.U32 R102, R100, UR4, R4 ;  /* 0x0000000464667c25 */ /* 0x000fc8000f8e0004 */
[----:B------:R-:W-:Y:S01]  /*20e0*/  IMAD.MOV.U32 R0, RZ, RZ, -0x1 ;  /* 0xffffffffff007424 */ /* 0x000fe200078e00ff */
[----:B------:R-:W-:Y:S06]  /*20f0*/  @P0 BRA `(.L_x_28) ;  /* 0x0000004000100947 */ /* 0x000fec0003800000 */
[----:B-----5:R-:W-:Y:S01]  /*2100*/  FSETP.NEU.AND P1, PT, R88, RZ, PT ;  /* 0x000000ff5800720b */ /* 0x020fe20003f2d000 */
[----:B------:R-:W-:Y:S01]  /*2110*/  IMAD.IADD R4, R89, 0x1, -R6 ;  /* 0x0000000159047824 */ /* 0x000fe200078e0a06 */
[----:B------:R-:W-:Y:S01]  /*2120*/  BSSY B0, `(.L_x_28) ;  /* 0x0000401000007945 */ /* 0x000fe20003800000 */
[----:B------:R-:W-:Y:S02]  /*2130*/  IMAD.IADD R3, R97, 0x1, -R10 ;  /* 0x0000000161037824 */ /* 0x000fe400078e0a0a */
[----:B------:R-:W-:Y:S01]  /*2140*/  IMAD.IADD R113, R103, 0x1, R7 ;  /* 0x0000000167717824 */ /* 0x000fe200078e0207 */
[----:B------:R-:W-:-:S04]  /*2150*/  ISETP.GT.AND P0, PT, R4, RZ, PT ;  /* 0x000000ff0400720c */ /* 0x000fc80003f04270 */
[----:B------:R-:W-:-:S03]  /*2160*/  ISETP.GT.AND P2, PT, R3, RZ, P0 ;  /* 0x000000ff0300720c */ /* 0x000fc60000744270 */
[----:B------:R-:W-:Y:S10]  /*2170*/  @!P1 BRA `(.L_x_29) ;  /* 0x0000002c001c9947 */ /* 0x000ff40003800000 */
[----:B------:R-:W0:Y:S01]  /*2180*/  LDC.64 R106, c[0x0][0x5b8] ;  /* 0x00016e00ff6a7b82 */ /* 0x000e220000000a00 */
[----:B------:R-:W-:-:S07]  /*2190*/  ULDC.64 UR4, c[0x0][0x5c0] ;  /* 0x0001700000047ab9 */ /* 0x000fce0000000a00 */
[----:B------:R-:W1:Y:S08]  /*21a0*/  LDC.64 R108, c[0x0][0x5b0] ;  /* 0x00016c00ff6c7b82 */ /* 0x000e700000000a00 */
[----:B------:R-:W2:Y:S01]  /*21b0*/  LDC.64 R110, c[0x0][0x5a8] ;  /* 0x00016a00ff6e7b82 */ /* 0x000ea20000000a00 */
[-C--:B0-----:R-:W-:Y:S02]  /*21c0*/  IMAD R6, R11, R106.reuse, RZ ;  /* 0x0000006a0b067224 */ /* 0x081fe400078e02ff */
[----:B------:R-:W-:-:S04]  /*21d0*/  IMAD.WIDE.U32 R104, R99, R106, R8 ;  /* 0x0000006a63687225 */ /* 0x000fc800078e0008 */
[----:B------:R-:W-:Y:S02]  /*21e0*/  IMAD R103, R99, R107, R6 ;  /* 0x0000006b63677224 */ /* 0x000fe400078e0206 */
[-C--:B-1----:R-:W-:Y:S02]  /*21f0*/  IMAD R5, R101, R108.reuse, RZ ;  /* 0x0000006c65057224 */ /* 0x082fe400078e02ff */
[----:B------:R-:W-:Y:S02]  /*2200*/  IMAD.IADD R13, R105, 0x1, R103 ;  /* 0x00000001690d7824 */ /* 0x000fe400078e0267 */
[----:B------:R-:W-:Y:S02]  /*2210*/  IMAD.MOV.U32 R12, RZ, RZ, R104 ;  /* 0x000000ffff0c7224 */ /* 0x000fe400078e0068 */
[C---:B------:R-:W-:Y:S02]  /*2220*/  IMAD R101, R100.reuse, R109, R5 ;  /* 0x0000006d64657224 */ /* 0x040fe400078e0205 */
[----:B------:R-:W-:-:S04]  /*2230*/  IMAD.WIDE.U32 R6, R100, R108, R12 ;  /* 0x0000006c64067225 */ /* 0x000fc800078e000c */
[----:B------:R-:W-:Y:S01]  /*2240*/  IMAD.IADD R5, R7, 0x1, R101 ;  /* 0x0000000107057824 */ /* 0x000fe200078e0265 */
[----:B--2---:R-:W-:-:S04]  /*2250*/  LEA R14, P1, R6, R110, 0x2 ;  /* 0x0000006e060e7211 */ /* 0x004fc800078210ff */
[----:B------:R-:W-:-:S05]  /*2260*/  LEA.HI.X R15, R6, R111, R5, 0x2, P1 ;  /* 0x0000006f060f7211 */ /* 0x000fca00008f1405 */
[----:B------:R0:W2:Y:S01]  /*2270*/  @P2 LDG.E.LTC128B R5, desc[UR36][R14.64] ;  /* 0x000000240e052981 */ /* 0x0000a2000c1e1920 */
[----:B------:R-:W-:Y:S01]  /*2280*/  LEA R10, P3, R102, UR4, 0x2 ;  /* 0x00000004660a7c11 */ /* 0x000fe2000f8610ff */
[----:B------:R-:W-:Y:S01]  /*2290*/  IMAD.WIDE.U32 R6, R100, R108, R8 ;  /* 0x0000006c64067225 */ /* 0x000fe200078e0008 */
[----:B------:R-:W-:Y:S01]  /*22a0*/  ISETP.GT.AND P1, PT, R4, 0x1, PT ;  /* 0x000000010400780c */ /* 0x000fe20003f24270 */
[----:B------:R-:W-:Y:S02]  /*22b0*/  BSSY B1, `(.L_x_30) ;  /* 0x0000012000017945 */ /* 0x000fe40003800000 */
[----:B------:R-:W-:Y:S02]  /*22c0*/  IMAD.IADD R7, R101, 0x1, R7 ;  /* 0x0000000165077824 */ /* 0x000fe400078e0207 */
[----:B------:R-:W-:Y:S01]  /*22d0*/  IMAD.WIDE.U32 R20, R99, R106, R6 ;  /* 0x0000006a63147225 */ /* 0x000fe200078e0006 */
[----:B0-----:R-:W-:-:S03]  /*22e0*/  SHF.L.U64.HI R15, R108, 0x3, R109 ;  /* 0x000000036c0f7819 */ /* 0x001fc6000001026d */
[----:B------:R-:W-:Y:S01]  /*22f0*/  IMAD.IADD R7, R103, 0x1, R21 ;  /* 0x0000000167077824 */ /* 0x000fe200078e0215 */
[----:B------:R-:W-:Y:S01]  /*2300*/  LEA R6, P4, R20, R110, 0x2 ;  /* 0x0000006e14067211 */ /* 0x000fe200078810ff */
[----:B------:R-:W-:-:S03]  /*2310*/  IMAD.SHL.U32 R14, R108, 0x8, RZ ;  /* 0x000000086c0e7824 */ /* 0x000fc600078e00ff */
[----:B------:R-:W-:Y:S01]  /*2320*/  LEA.HI.X R7, R20, R111, R7, 0x2, P4 ;  /* 0x0000006f14077211 */ /* 0x000fe200020f1407 */
[----:B------:R-:W-:Y:S01]  /*2330*/  IMAD.WIDE.U32 R20, R100, R108, R14 ;  /* 0x0000006c64147225 */ /* 0x000fe200078e000e */
[----:B--2---:R-:W-:-:S05]  /*2340*/  LOP3.LUT R11, R5, 0xffffe000, RZ, 0xc0, !PT ;  /* 0xffffe000050b7812 */ /* 0x004fca00078ec0ff */
[----:B------:R-:W-:-:S04]  /*2350*/  FMUL R11, R11, R88 ;  /* 0x000000580b0b7220 */ /* 0x000fc80000400000 */
[----:B------:R-:W-:Y:S01]  /*2360*/  FFMA R107, R24, R19, R11 ;  /* 0x00000013186b7223 */ /* 0x000fe2000000000b */
[----:B------:R-:W-:Y:S02]  /*2370*/  LEA.HI.X R11, R102, UR5, R113, 0x2, P3 ;  /* 0x00000005660b7c11 */ /* 0x000fe400098f1471 */
[----:B------:R-:W-:Y:S02]  /*2380*/  ISETP.GT.AND P3, PT, R3, RZ, P1 ;  /* 0x000000ff0300720c */ /* 0x000fe40000f64270 */
[----:B------:R-:W-:-:S05]  /*2390*/  F2FP.TF32.F32.PACK_B R107, R107 ;  /* 0x0000006bff6b723e */ /* 0x000fca00024050ff */
[----:B------:R0:W-:Y:S06]  /*23a0*/  @P2 STG.E desc[UR36][R10.64], R107 ;  /* 0x0000006b0a002986 */ /* 0x0001ec000c101924 */
[----:B------:R-:W-:Y:S05]  /*23b0*/  @!P3 BRA `(.L_x_31) ;  /* 0x000000000004b947 */ /* 0x000fea0003800000 */
[----:B------:R1:W5:Y:S02]  /*23c0*/  LDG.E.LTC128B R5, desc[UR36][R6.64+0x4] ;  /* 0x0000042406057981 */ /* 0x000364000c1e1920 */
.L_x_31:
[----:B------:R-:W-:Y:S05]  /*23d0*/  BSYNC B1 ;  /* 0x0000000000017941 */ /* 0x000fea0003800000 */
.L_x_30:
[----:B-----5:R-:W-:Y:S01]  /*23e0*/  LOP3.LUT R15, R5, 0xffffe000, RZ, 0xc0, !PT ;  /* 0xffffe000050f7812 */ /* 0x020fe200078ec0ff */
[----:B------:R-:W-:Y:S01]  /*23f0*/  IMAD.IADD R101, R101, 0x1, R21 ;  /* 0x0000000165657824 */ /* 0x000fe200078e0215 */
[----:B------:R-:W-:Y:S01]  /*2400*/  IADD3 R104, P2, R104, R20, RZ ;  /* 0x0000001468687210 */ /* 0x000fe20007f5e0ff */
[----:B------:R-:W-:Y:S01]  /*2410*/  IMAD.MOV.U32 R24, RZ, RZ, R5 ;  /* 0x000000ffff187224 */ /* 0x000fe200078e0005 */
[----:B------:R-:W-:Y:S01]  /*2420*/  ISETP.GT.AND P0, PT, R3, 0x8, P0 ;  /* 0x000000080300780c */ /* 0x000fe20000704270 */
[----:B------:R-:W-:Y:S02]  /*2430*/  FMUL R12, R15, R88 ;  /* 0x000000580f0c7220 */ /* 0x000fe40000400000 */
[----:B------:R-:W-:Y:S01]  /*2440*/  IMAD.X R13, R101, 0x1, R13, P2 ;  /* 0x00000001650d7824 */ /* 0x000fe200010e060d */
[----:B------:R-:W-:Y:S01]  /*2450*/  LEA R14, P2, R104, R110, 0x2 ;  /* 0x0000006e680e7211 */ /* 0x000fe200078410ff */
[----:B------:R-:W-:-:S03]  /*2460*/  FFMA R25, R25, R19, R12 ;  /* 0x0000001319197223 */ /* 0x000fc6000000000c */
[----:B------:R-:W-:Y:S02]  /*2470*/  LEA.HI.X R15, R104, R111, R13, 0x2, P2 ;  /* 0x0000006f680f7211 */ /* 0x000fe400010f140d */
[----:B------:R-:W-:-:S05]  /*2480*/  F2FP.TF32.F32.PACK_B R25, R25 ;  /* 0x00000019ff19723e */ /* 0x000fca00024050ff */
[----:B------:R2:W-:Y:S04]  /*2490*/  @P3 STG.E desc[UR36][R10.64+0x4], R25 ;  /* 0x000004190a003986 */ /* 0x0005e8000c101924 */
[----:B------:R-:W3:Y:S01]  /*24a0*/  @P0 LDG.E.LTC128B R24, desc[UR36][R14.64] ;  /* 0x000000240e180981 */ /* 0x000ee2000c1e1920 */
[----:B------:R-:W-:Y:S01]  /*24b0*/  IADD3 R20, P2, R8, R20, RZ ;  /* 0x0000001408147210 */ /* 0x000fe20007f5e0ff */
[----:B------:R-:W-:Y:S01]  /*24c0*/  BSSY B1, `(.L_x_32) ;  /* 0x0000011000017945 */ /* 0x000fe20003800000 */
[----:B------:R-:W-:-:S03]  /*24d0*/  ISETP.GT.AND P1, PT, R3, 0x8, P1 ;  /* 0x000000080300780c */ /* 0x000fc60000f24270 */
[----:B------:R-:W-:Y:S01]  /*24e0*/  IMAD.X R21, R9, 0x1, R101, P2 ;  /* 0x0000000109157824 */ /* 0x000fe200010e0665 */
[C---:B------:R-:W-:Y:S02]  /*24f0*/  SHF.L.U64.HI R9, R92.reuse, 0x2, R91 ;  /* 0x000000025c097819 */ /* 0x040fe4000001025b */
[----:B------:R-:W-:Y:S01]  /*2500*/  LEA R12, P2, R92, R10, 0x2 ;  /* 0x0000000a5c0c7211 */ /* 0x000fe200078410ff */
[----:B------:R-:W-:-:S04]  /*2510*/  IMAD.WIDE.U32 R20, R99, R106, R20 ;  /* 0x0000006a63147225 */ /* 0x000fc800078e0014 */
[----:B------:R-:W-:Y:S01]  /*2520*/  IMAD.X R13, R9, 0x1, R11, P2 ;  /* 0x00000001090d7824 */ /* 0x000fe200010e060b */
[----:B------:R-:W-:Y:S02]  /*2530*/  LEA R8, P3, R20, R110, 0x2 ;  /* 0x0000006e14087211 */ /* 0x000fe400078610ff */
[----:B---3--:R-:W-:-:S05]  /*2540*/  LOP3.LUT R5, R24, 0xffffe000, RZ, 0xc0, !PT ;  /* 0xffffe00018057812 */ /* 0x008fca00078ec0ff */
[----:B------:R-:W-:-:S04]  /*2550*/  FMUL R5, R5, R88 ;  /* 0x0000005805057220 */ /* 0x000fc80000400000 */
[----:B------:R-:W-:Y:S01]  /*2560*/  FFMA R99, R26, R19, R5 ;  /* 0x000000131a637223 */ /* 0x000fe20000000005 */
[----:B------:R-:W-:-:S04]  /*2570*/  IMAD.IADD R5, R103, 0x1, R21 ;  /* 0x0000000167057824 */ /* 0x000fc800078e0215 */
[----:B------:R-:W-:Y:S02]  /*2580*/  F2FP.TF32.F32.PACK_B R99, R99 ;  /* 0x00000063ff63723e */ /* 0x000fe400024050ff */
[----:B------:R-:W-:-:S03]  /*2590*/  LEA.HI.X R9, R20, R111, R5, 0x2, P3 ;  /* 0x0000006f14097211 */ /* 0x000fc600018f1405 */
[----:B------:R2:W-:Y:S01]  /*25a0*/  @P0 STG.E desc[UR36][R12.64], R99 ;  /* 0x000000630c000986 */ /* 0x0005e2000c101924 */
[----:B------:R-:W-:Y:S05]  /*25b0*/  @!P1 BRA `(.L_x_33) ;  /* 0x0000000000049947 */ /* 0x000fea0003800000 */
[----:B------:R3:W5:Y:S02]  /*25c0*/  LDG.E.LTC128B R24, desc[UR36][R8.64+0x4] ;  /* 0x0000042408187981 */ /* 0x000764000c1e1920 */
.L_x_33:
[----:B------:R-:W-:Y:S05]  /*25d0*/  BSYNC B1 ;  /* 0x0000000000017941 */ /* 0x000fea0003800000 */
.L_x_32:
[----:B-----5:R-:W-:Y:S01]  /*25e0*/  LOP3.LUT R5, R24, 0xffffe000, RZ, 0xc0, !PT ;  /* 0xffffe00018057812 */ /* 0x020fe200078ec0ff */
[----:B------:R-:W-:Y:S01]  /*25f0*/  BSSY B1, `(.L_x_34) ;  /* 0x0000009000017945 */ /* 0x000fe20003800000 */
[----:B------:R-:W-:-:S03]  /*2600*/  ISETP.GT.AND P0, PT, R4, 0x8, PT ;  /* 0x000000080400780c */ /* 0x000fc60003f04270 */
[----:B------:R-:W-:Y:S01]  /*2610*/  FMUL R14, R5, R88 ;  /* 0x00000058050e7220 */ /* 0x000fe20000400000 */
[----:B------:R-:W-:-:S03]  /*2620*/  ISETP.GT.AND P2, PT, R3, RZ, P0 ;  /* 0x000000ff0300720c */ /* 0x000fc60000744270 */
[----:B------:R-:W-:-:S05]  /*2630*/  FFMA R27, R27, R19, R14 ;  /* 0x000000131b1b7223 */ /* 0x000fca000000000e */
[----:B------:R-:W-:-:S05]  /*2640*/  F2FP.TF32.F32.PACK_B R27, R27 ;  /* 0x0000001bff1b723e */ /* 0x000fca00024050ff */
[----:B------:R4:W-:Y:S01]  /*2650*/  @P1 STG.E desc[UR36][R12.64+0x4], R27 ;  /* 0x0000041b0c001986 */ /* 0x0009e2000c101924 */
[----:B------:R-:W-:Y:S05]  /*2660*/  @!P2 BRA `(.L_x_35) ;  /* 0x000000000004a947 */ /* 0x000fea0003800000 */
[----:B------:R0:W5:Y:S02]  /*2670*/  LDG.E.LTC128B R24, desc[UR36][R6.64+0x20] ;  /* 0x0000202406187981 */ /* 0x000164000c1e1920 */
.L_x_35:
[----:B------:R-:W-:Y:S05]  /*2680*/  BSYNC B1 ;  /* 0x0000000000017941 */ /* 0x000fea0003800000 */
.L_x_34:
        /* <DEDUP_REMOVED lines=10> */
.L_x_37:
[----:B------:R-:W-:Y:S05]  /*2730*/  BSYNC B1 ;  /* 0x0000000000017941 */ /* 0x000fea0003800000 */
.L_x_36:
[----:B0----5:R-:W-:Y:S01]  /*2740*/  LOP3.LUT R5, R24, 0xffffe000, RZ, 0xc0, !PT ;  /* 0xffffe00018057812 */ /* 0x021fe200078ec0ff */
[----:B------:R-:W-:Y:S01]  /*2750*/  BSSY B1, `(.L_x_38) ;  /* 0x0000008000017945 */ /* 0x000fe20003800000 */
[----:B------:R-:W-:-:S03]  /*2760*/  ISETP.GT.AND P0, PT, R3, 0x8, P0 ;  /* 0x000000080300780c */ /* 0x000fc60000704270 */
[----:B------:R-:W-:-:S04]  /*2770*/  FMUL R14, R5, R88 ;  /* 0x00000058050e7220 */ /* 0x000fc80000400000 */
[----:B------:R-:W-:-:S05]  /*2780*/  FFMA R29, R29, R19, R14 ;  /* 0x000000131d1d7223 */ /* 0x000fca000000000e */
[----:B------:R-:W-:-:S05]  /*2790*/  F2FP.TF32.F32.PACK_B R29, R29 ;  /* 0x0000001dff1d723e */ /* 0x000fca00024050ff */
[----:B------:R0:W-:Y:S01]  /*27a0*/  @P3 STG.E desc[UR36][R10.64+0x24], R29 ;  /* 0x0000241d0a003986 */ /* 0x0001e2000c101924 */
[----:B------:R-:W-:Y:S05]  /*27b0*/  @!P0 BRA `(.L_x_39) ;  /* 0x0000000000048947 */ /* 0x000fea0003800000 */
[----:B------:R0:W5:Y:S02]  /*27c0*/  LDG.E.LTC128B R24, desc[UR36][R8.64+0x20] ;  /* 0x0000202408187981 */ /* 0x000164000c1e1920 */
.L_x_39:
[----:B------:R-:W-:Y:S05]  /*27d0*/  BSYNC B1 ;  /* 0x0000000000017941 */ /* 0x000fea0003800000 */
.L_x_38:
[----:B-----5:R-:W-:Y:S01]  /*27e0*/  LOP3.LUT R5, R24, 0xffffe000, RZ, 0xc0, !PT ;  /* 0xffffe00018057812 */ /* 0x020fe200078ec0ff */
        /* <DEDUP_REMOVED lines=8> */
.L_x_41:
[----:B------:R-:W-:Y:S05]  /*2870*/  BSYNC B1 ;  /* 0x0000000000017941 */ /* 0x000fea0003800000 */
.L_x_40:
[----:B0----5:R-:W-:Y:S01]  /*2880*/  LOP3.LUT R5, R24, 0xffffe000, RZ, 0xc0, !PT ;  /* 0xffffe00018057812 */ /* 0x021fe200078ec0ff */
        /* <DEDUP_REMOVED lines=9> */
.L_x_43:
[----:B------:R-:W-:Y:S05]  /*2920*/  BSYNC B1 ;  /* 0x0000000000017941 */ /* 0x000fea0003800000 */
.L_x_42:
        /* <DEDUP_REMOVED lines=10> */
.L_x_45:
[----:B------:R-:W-:Y:S05]  /*29d0*/  BSYNC B1 ;  /* 0x0000000000017941 */ /* 0x000fea0003800000 */
.L_x_44:
        /* <DEDUP_REMOVED lines=9> */
.L_x_47:
[----:B------:R-:W-:Y:S05]  /*2a70*/  BSYNC B1 ;  /* 0x0000000000017941 */ /* 0x000fea0003800000 */
.L_x_46:
        /* <DEDUP_REMOVED lines=9> */
.L_x_49:
[----:B------:R-:W-:Y:S05]  /*2b10*/  BSYNC B1 ;  /* 0x0000000000017941 */ /* 0x000fea0003800000 */
.L_x_48:
        /* <DEDUP_REMOVED lines=10> */
.L_x_51:
[----:B------:R-:W-:Y:S05]  /*2bc0*/  BSYNC B1 ;  /* 0x0000000000017941 */ /* 0x000fea0003800000 */
.L_x_50:
        /* <DEDUP_REMOVED lines=10> */
.L_x_53:
[----:B------:R-:W-:Y:S05]  /*2c70*/  BSYNC B1 ;  /* 0x0000000000017941 */ /* 0x000fea0003800000 */
.L_x_52:
        /* <DEDUP_REMOVED lines=9> */
.L_x_55:
[----:B------:R-:W-:Y:S05]  /*2d10*/  BSYNC B1 ;  /* 0x0000000000017941 */ /* 0x000fea0003800000 */
.L_x_54:
        /* <DEDUP_REMOVED lines=9> */
.L_x_57:
[----:B------:R-:W-:Y:S05]  /*2db0*/  BSYNC B1 ;  /* 0x0000000000017941 */ /* 0x000fea0003800000 */
.L_x_56:
        /* <DEDUP_REMOVED lines=10> */
.L_x_59:
[----:B------:R-:W-:Y:S05]  /*2e60*/  BSYNC B1 ;  /* 0x0000000000017941 */ /* 0x000fea0003800000 */
.L_x_58:
        /* <DEDUP_REMOVED lines=10> */
.L_x_61:
[----:B------:R-:W-:Y:S05]  /*2f10*/  BSYNC B1 ;  /* 0x0000000000017941 */ /* 0x000fea0003800000 */
.L_x_60:
        /* <DEDUP_REMOVED lines=9> */
.L_x_63:
[----:B------:R-:W-:Y:S05]  /*2fb0*/  BSYNC B1 ;  /* 0x0000000000017941 */ /* 0x000fea0003800000 */
.L_x_62:
        /* <DEDUP_REMOVED lines=9> */
.L_x_65:
[----:B------:R-:W-:Y:S05]  /*3050*/  BSYNC B1 ;  /* 0x0000000000017941 */ /* 0x000fea0003800000 */
.L_x_64:
        /* <DEDUP_REMOVED lines=10> */
.L_x_67:
[----:B------:R-:W-:Y:S05]  /*3100*/  BSYNC B1 ;  /* 0x0000000000017941 */ /* 0x000fea0003800000 */
.L_x_66:
        /* <DEDUP_REMOVED lines=10> */
.L_x_69:
[----:B------:R-:W-:Y:S05]  /*31b0*/  BSYNC B1 ;  /* 0x0000000000017941 */ /* 0x000fea0003800000 */
.L_x_68:
        /* <DEDUP_REMOVED lines=9> */
.L_x_71:
[----:B------:R-:W-:Y:S05]  /*3250*/  BSYNC B1 ;  /* 0x0000000000017941 */ /* 0x000fea0003800000 */
.L_x_70:
        /* <DEDUP_REMOVED lines=9> */
.L_x_73:
[----:B------:R-:W-:Y:S05]  /*32f0*/  BSYNC B1 ;  /* 0x0000000000017941 */ /* 0x000fea0003800000 */
.L_x_72:
        /* <DEDUP_REMOVED lines=10> */
.L_x_75:
[----:B------:R-:W-:Y:S05]  /*33a0*/  BSYNC B1 ;  /* 0x0000000000017941 */ /* 0x000fea0003800000 */
.L_x_74:
        /* <DEDUP_REMOVED lines=10> */
.L_x_77:
[----:B------:R-:W-:Y:S05]  /*3450*/  BSYNC B1 ;  /* 0x0000000000017941 */ /* 0x000fea0003800000 */
.L_x_76:
        /* <DEDUP_REMOVED lines=9> */
.L_x_79:
[----:B------:R-:W-:Y:S05]  /*34f0*/  BSYNC B1 ;  /* 0x0000000000017941 */ /* 0x000fea0003800000 */
.L_x_78:
        /* <DEDUP_REMOVED lines=9> */
.L_x_81:
[----:B------:R-:W-:Y:S05]  /*3590*/  BSYNC B1 ;  /* 0x0000000000017941 */ /* 0x000fea0003800000 */
.L_x_80:
        /* <DEDUP_REMOVED lines=10> */
.L_x_83:
[----:B------:R-:W-:Y:S05]  /*3640*/  BSYNC B1 ;  /* 0x0000000000017941 */ /* 0x000fea0003800000 */
.L_x_82:
        /* <DEDUP_REMOVED lines=10> */
.L_x_85:
[----:B------:R-:W-:Y:S05]  /*36f0*/  BSYNC B1 ;  /* 0x0000000000017941 */ /* 0x000fea0003800000 */
.L_x_84:
        /* <DEDUP_REMOVED lines=9> */
.L_x_87:
[----:B------:R-:W-:Y:S05]  /*3790*/  BSYNC B1 ;  /* 0x0000000000017941 */ /* 0x000fea0003800000 */
.L_x_86:
        /* <DEDUP_REMOVED lines=9> */
.L_x_89:
[----:B------:R-:W-:Y:S05]  /*3830*/  BSYNC B1 ;  /* 0x0000000000017941 */ /* 0x000fea0003800000 */
.L_x_88:
        /* <DEDUP_REMOVED lines=10> */
.L_x_91:
[----:B------:R-:W-:Y:S05]  /*38e0*/  BSYNC B1 ;  /* 0x0000000000017941 */ /* 0x000fea0003800000 */
.L_x_90:
        /* <DEDUP_REMOVED lines=10> */
.L_x_93:
[----:B------:R-:W-:Y:S05]  /*3990*/  BSYNC B1 ;  /* 0x0000000000017941 */ /* 0x000fea0003800000 */
.L_x_92:
        /* <DEDUP_REMOVED lines=9> */
.L_x_95:
[----:B------:R-:W-:Y:S05]  /*3a30*/  BSYNC B1 ;  /* 0x0000000000017941 */ /* 0x000fea0003800000 */
.L_x_94:
        /* <DEDUP_REMOVED lines=9> */
.L_x_97:
[----:B------:R-:W-:Y:S05]  /*3ad0*/  BSYNC B1 ;  /* 0x0000000000017941 */ /* 0x000fea0003800000 */
.L_x_96:
        /* <DEDUP_REMOVED lines=10> */
.L_x_99:
[----:B------:R-:W-:Y:S05]  /*3b80*/  BSYNC B1 ;  /* 0x0000000000017941 */ /* 0x000fea0003800000 */
.L_x_98:
        /* <DEDUP_REMOVED lines=10> */
.L_x_101:
[----:B------:R-:W-:Y:S05]  /*3c30*/  BSYNC B1 ;  /* 0x0000000000017941 */ /* 0x000fea0003800000 */
.L_x_100:
        /* <DEDUP_REMOVED lines=9> */
.L_x_103:
[----:B------:R-:W-:Y:S05]  /*3cd0*/  BSYNC B1 ;  /* 0x0000000000017941 */ /* 0x000fea0003800000 */
.L_x_102:
        /* <DEDUP_REMOVED lines=9> */
.L_x_105:
[----:B------:R-:W-:Y:S05]  /*3d70*/  BSYNC B1 ;  /* 0x0000000000017941 */ /* 0x000fea0003800000 */
.L_x_104:
        /* <DEDUP_REMOVED lines=10> */
.L_x_107:
[----:B------:R-:W-:Y:S05]  /*3e20*/  BSYNC B1 ;  /* 0x0000000000017941 */ /* 0x000fea0003800000 */
.L_x_106:
        /* <DEDUP_REMOVED lines=10> */
.L_x_109:
[----:B------:R-:W-:Y:S05]  /*3ed0*/  BSYNC B1 ;  /* 0x0000000000017941 */ /* 0x000fea0003800000 */
.L_x_108:
        /* <DEDUP_REMOVED lines=9> */
.L_x_111:
[----:B------:R-:W-:Y:S05]  /*3f70*/  BSYNC B1 ;  /* 0x0000000000017941 */ /* 0x000fea0003800000 */
.L_x_110:
        /* <DEDUP_REMOVED lines=9> */
.L_x_113:
[----:B------:R-:W-:Y:S05]  /*4010*/  BSYNC B1 ;  /* 0x0000000000017941 */ /* 0x000fea0003800000 */
.L_x_112:
        /* <DEDUP_REMOVED lines=10> */
.L_x_115:
[----:B------:R-:W-:Y:S05]  /*40c0*/  BSYNC B1 ;  /* 0x0000000000017941 */ /* 0x000fea0003800000 */
.L_x_114:
        /* <DEDUP_REMOVED lines=10> */
.L_x_117:
[----:B------:R-:W-:Y:S05]  /*4170*/  BSYNC B1 ;  /* 0x0000000000017941 */ /* 0x000fea0003800000 */
.L_x_116:
        /* <DEDUP_REMOVED lines=9> */
.L_x_119:
[----:B------:R-:W-:Y:S05]  /*4210*/  BSYNC B1 ;  /* 0x0000000000017941 */ /* 0x000fea0003800000 */
.L_x_118:
        /* <DEDUP_REMOVED lines=9> */
.L_x_121:
[----:B------:R-:W-:Y:S05]  /*42b0*/  BSYNC B1 ;  /* 0x0000000000017941 */ /* 0x000fea0003800000 */
.L_x_120:
        /* <DEDUP_REMOVED lines=10> */
.L_x_123:
[----:B------:R-:W-:Y:S05]  /*4360*/  BSYNC B1 ;  /* 0x0000000000017941 */ /* 0x000fea0003800000 */
.L_x_122:
        /* <DEDUP_REMOVED lines=10> */
.L_x_125:
[----:B------:R-:W-:Y:S05]  /*4410*/  BSYNC B1 ;  /* 0x0000000000017941 */ /* 0x000fea0003800000 */
.L_x_124:
        /* <DEDUP_REMOVED lines=9> */
.L_x_127:
[----:B------:R-:W-:Y:S05]  /*44b0*/  BSYNC B1 ;  /* 0x0000000000017941 */ /* 0x000fea0003800000 */
.L_x_126:
        /* <DEDUP_REMOVED lines=9> */
.L_x_129:
[----:B------:R-:W-:Y:S05]  /*4550*/  BSYNC B1 ;  /* 0x0000000000017941 */ /* 0x000fea0003800000 */
.L_x_128:
        /* <DEDUP_REMOVED lines=10> */
.L_x_131:
[----:B------:R-:W-:Y:S05]  /*4600*/  BSYNC B1 ;  /* 0x0000000000017941 */ /* 0x000fea0003800000 */
.L_x_130:
        /* <DEDUP_REMOVED lines=10> */
.L_x_133:
[----:B------:R-:W-:Y:S05]  /*46b0*/  BSYNC B1 ;  /* 0x0000000000017941 */ /* 0x000fea0003800000 */
.L_x_132:
        /* <DEDUP_REMOVED lines=9> */
.L_x_135:
[----:B------:R-:W-:Y:S05]  /*4750*/  BSYNC B1 ;  /* 0x0000000000017941 */ /* 0x000fea0003800000 */
.L_x_134:
        /* <DEDUP_REMOVED lines=9> */
.L_x_137:
[----:B------:R-:W-:Y:S05]  /*47f0*/  BSYNC B1 ;  /* 0x0000000000017941 */ /* 0x000fea0003800000 */
.L_x_136:
        /* <DEDUP_REMOVED lines=10> */
.L_x_139:
[----:B------:R-:W-:Y:S05]  /*48a0*/  BSYNC B1 ;  /* 0x0000000000017941 */ /* 0x000fea0003800000 */
.L_x_138:
        /* <DEDUP_REMOVED lines=10> */
.L_x_141:
[----:B------:R-:W-:Y:S05]  /*4950*/  BSYNC B1 ;  /* 0x0000000000017941 */ /* 0x000fea0003800000 */
.L_x_140:
        /* <DEDUP_REMOVED lines=9> */
.L_x_143:
[----:B------:R-:W-:Y:S05]  /*49f0*/  BSYNC B1 ;  /* 0x0000000000017941 */ /* 0x000fea0003800000 */
.L_x_142:
        /* <DEDUP_REMOVED lines=9> */
.L_x_145:
[----:B------:R-:W-:Y:S05]  /*4a90*/  BSYNC B1 ;  /* 0x0000000000017941 */ /* 0x000fea0003800000 */
.L_x_144:
        /* <DEDUP_REMOVED lines=10> */
.L_x_147:
[----:B------:R-:W-:Y:S05]  /*4b40*/  BSYNC B1 ;  /* 0x0000000000017941 */ /* 0x000fea0003800000 */
.L_x_146:
[----:B-----5:R-:W-:Y:S01]  /*4b50*/  LOP3.LUT R5, R24, 0xffffe000, RZ, 0xc0, !PT ;  /* 0xffffe00018057812 */ /* 0x020fe200078ec0ff */
[----:B------:R-:W-:Y:S01]  /*4b60*/  BSSY B1, `(.L_x_148) ;  /* 0x000000b000017945 */ /* 0x000fe20003800000 */
[----:B------:R-:W-:Y:S01]  /*4b70*/  ISETP.GT.AND P1, PT, R4, 0x79, PT ;  /* 0x000000790400780c */ /* 0x000fe20003f24270 */
[----:B------:R-:W-:Y:S02]  /*4b80*/  @P2 IMAD.MOV.U32 R4, RZ, RZ, R10 ;  /* 0x000000ffff042224 */ /* 0x000fe400078e000a */
[----:B------:R-:W-:Y:S01]  /*4b90*/  FMUL R5, R5, R88 ;  /* 0x0000005805057220 */ /* 0x000fe20000400000 */
[----:B------:R-:W-:-:S03]  /*4ba0*/  ISETP.GT.AND P3, PT, R3, RZ, P1 ;  /* 0x000000ff0300720c */ /* 0x000fc60000f64270 */
[----:B------:R-:W-:Y:S01]  /*4bb0*/  FFMA R15, R84, R19, R5 ;  /* 0x00000013540f7223 */ /* 0x000fe20000000005 */
[----:B------:R-:W-:-:S04]  /*4bc0*/  @P2 IMAD.MOV.U32 R5, RZ, RZ, R11 ;  /* 0x000000ffff052224 */ /* 0x000fc800078e000b */
[----:B------:R-:W-:-:S05]  /*4bd0*/  F2FP.TF32.F32.PACK_B R15, R15 ;  /* 0x0000000fff0f723e */ /* 0x000fca00024050ff */
[----:B------:R0:W-:Y:S01]  /*4be0*/  @P2 STG.E desc[UR36][R4.64+0x1e0], R15 ;  /* 0x0001e00f04002986 */ /* 0x0001e2000c101924 */
[----:B------:R-:W-:Y:S05]  /*4bf0*/  @!P3 BRA `(.L_x_149) ;  /* 0x000000000004b947 */ /* 0x000fea0003800000 */
[----:B------:R0:W5:Y:S02]  /*4c00*/  LDG.E.LTC128B R24, desc[UR36][R6.64+0x1e4] ;  /* 0x0001e42406187981 */ /* 0x000164000c1e1920 */
.L_x_149:
[----:B------:R-:W-:Y:S05]  /*4c10*/  BSYNC B1 ;  /* 0x0000000000017941 */ /* 0x000fea0003800000 */
.L_x_148:
        /* <DEDUP_REMOVED lines=9> */
.L_x_151:
[----:B------:R-:W-:Y:S05]  /*4cb0*/  BSYNC B1 ;  /* 0x0000000000017941 */ /* 0x000fea0003800000 */
.L_x_150:
[----:B-----5:R-:W-:Y:S01]  /*4cc0*/  LOP3.LUT R5, R24, 0xffffe000, RZ, 0xc0, !PT ;  /* 0xffffe00018057812 */ /* 0x020fe200078ec0ff */
[----:B------:R-:W-:Y:S01]  /*4cd0*/  @P0 IMAD.MOV.U32 R4, RZ, RZ, R12 ;  /* 0x000000ffff040224 */ /* 0x000fe200078e000c */
[----:B------:R-:W-:Y:S01]  /*4ce0*/  ISETP.GT.AND P1, PT, R3, 0x8, P1 ;  /* 0x000000080300780c */ /* 0x000fe20000f24270 */
[----:B------:R-:W-:Y:S02]  /*4cf0*/  BSSY B1, `(.L_x_152) ;  /* 0x0000008000017945 */ /* 0x000fe40003800000 */
[----:B------:R-:W-:-:S04]  /*4d00*/  FMUL R5, R5, R88 ;  /* 0x0000005805057220 */ /* 0x000fc80000400000 */
[----:B-1----:R-:W-:Y:S01]  /*4d10*/  FFMA R7, R86, R19, R5 ;  /* 0x0000001356077223 */ /* 0x002fe20000000005 */
[----:B------:R-:W-:-:S04]  /*4d20*/  @P0 IMAD.MOV.U32 R5, RZ, RZ, R13 ;  /* 0x000000ffff050224 */ /* 0x000fc800078e000d */
[----:B------:R-:W-:-:S05]  /*4d30*/  F2FP.TF32.F32.PACK_B R7, R7 ;  /* 0x00000007ff07723e */ /* 0x000fca00024050ff */
[----:B------:R1:W-:Y:S01]  /*4d40*/  @P0 STG.E desc[UR36][R4.64+0x1e0], R7 ;  /* 0x0001e00704000986 */ /* 0x0003e2000c101924 */
[----:B------:R-:W-:Y:S05]  /*4d50*/  @!P1 BRA `(.L_x_153) ;  /* 0x0000000000049947 */ /* 0x000fea0003800000 */
[----:B------:R0:W5:Y:S02]  /*4d60*/  LDG.E.LTC128B R24, desc[UR36][R8.64+0x1e4] ;  /* 0x0001e42408187981 */ /* 0x000164000c1e1920 */
.L_x_153:
[----:B------:R-:W-:Y:S05]  /*4d70*/  BSYNC B1 ;  /* 0x0000000000017941 */ /* 0x000fea0003800000 */
.L_x_152:
[----:B------:R-:W-:Y:S05]  /*4d80*/  @!P1 BRA `(.L_x_154) ;  /* 0x0000001000e89947 */ /* 0x000fea0003800000 */
[----:B-----5:R-:W-:-:S05]  /*4d90*/  LOP3.LUT R3, R24, 0xffffe000, RZ, 0xc0, !PT ;  /* 0xffffe00018037812 */ /* 0x020fca00078ec0ff */
[----:B-1----:R-:W-:-:S04]  /*4da0*/  FMUL R4, R3, R88 ;  /* 0x0000005803047220 */ /* 0x002fc80000400000 */
[----:B------:R-:W-:-:S05]  /*4db0*/  FFMA R87, R87, R19, R4 ;  /* 0x0000001357577223 */ /* 0x000fca0000000004 */
[----:B------:R-:W-:-:S05]  /*4dc0*/  F2FP.TF32.F32.PACK_B R87, R87 ;  /* 0x00000057ff57723e */ /* 0x000fca00024050ff */
[----:B------:R1:W-:Y:S01]  /*4dd0*/  STG.E desc[UR36][R12.64+0x1e4], R87 ;  /* 0x0001e4570c007986 */ /* 0x0003e2000c101924 */
[----:B------:R-:W-:Y:S05]  /*4de0*/  BRA `(.L_x_154) ;  /* 0x0000001000d07947 */ /* 0x000fea0003800000 */
.L_x_29:
[----:B------:R-:W-:Y:S01]  /*4df0*/  ISETP.GT.AND P4, PT, R4, 0x1, PT ;  /* 0x000000010400780c */ /* 0x000fe20003f84270 */
[----:B------:R-:W-:Y:S01]  /*4e00*/  ULDC.64 UR4, c[0x0][0x5c0] ;  /* 0x0001700000047ab9 */ /* 0x000fe20000000a00 */
[-C--:B------:R-:W-:Y:S01]  /*4e10*/  FMUL R5, R24, R19.reuse ;  /* 0x0000001318057220 */ /* 0x080fe20000400000 */
[----:B------:R-:W-:Y:S01]  /*4e20*/  LEA R6, P3, R102, UR4, 0x2 ;  /* 0x0000000466067c11 */ /* 0x000fe2000f8610ff */
[-C--:B------:R-:W-:Y:S01]  /*4e30*/  FMUL R25, R25, R19.reuse ;  /* 0x0000001319197220 */ /* 0x080fe20000400000 */
[----:B------:R-:W-:Y:S01]  /*4e40*/  ISETP.GT.AND P1, PT, R3, RZ, P4 ;  /* 0x000000ff0300720c */ /* 0x000fe20002724270 */
[-C--:B------:R-:W-:Y:S01]  /*4e50*/  FMUL R11, R26, R19.reuse ;  /* 0x000000131a0b7220 */ /* 0x080fe20000400000 */
[----:B------:R-:W-:Y:S01]  /*4e60*/  LEA.HI.X R7, R102, UR5, R113, 0x2, P3 ;  /* 0x0000000566077c11 */ /* 0x000fe200098f1471 */
[----:B------:R-:W-:Y:S01]  /*4e70*/  FMUL R27, R27, R19 ;  /* 0x000000131b1b7220 */ /* 0x000fe20000400000 */
[----:B------:R-:W-:Y:S01]  /*4e80*/  F2FP.TF32.F32.PACK_B R5, R5 ;  /* 0x00000005ff05723e */ /* 0x000fe200024050ff */
[----:B------:R-:W-:Y:S01]  /*4e90*/  FMUL R29, R29, R19 ;  /* 0x000000131d1d7220 */ /* 0x000fe20000400000 */
[----:B------:R-:W-:Y:S01]  /*4ea0*/  F2FP.TF32.F32.PACK_B R25, R25 ;  /* 0x00000019ff19723e */ /* 0x000fe200024050ff */
[-C--:B------:R-:W-:Y:S01]  /*4eb0*/  FMUL R31, R31, R19.reuse ;  /* 0x000000131f1f7220 */ /* 0x080fe20000400000 */
[C---:B------:R-:W-:Y:S01]  /*4ec0*/  SHF.L.U64.HI R9, R92.reuse, 0x2, R91 ;  /* 0x000000025c097819 */ /* 0x040fe2000001025b */
[----:B------:R0:W-:Y:S01]  /*4ed0*/  @P2 STG.E desc[UR36][R6.64], R5 ;  /* 0x0000000506002986 */ /* 0x0001e2000c101924 */
[----:B------:R-:W-:Y:S01]  /*4ee0*/  LEA R8, P3, R92, R6, 0x2 ;  /* 0x000000065c087211 */ /* 0x000fe200078610ff */
[-C--:B------:R-:W-:Y:S01]  /*4ef0*/  FMUL R13, R32, R19.reuse ;  /* 0x00000013200d7220 */ /* 0x080fe20000400000 */
[C---:B------:R-:W-:Y:S01]  /*4f00*/  ISETP.GT.AND P2, PT, R4.reuse, 0x8, PT ;  /* 0x000000080400780c */ /* 0x040fe20003f44270 */
[----:B------:R-:W-:Y:S01]  /*4f10*/  @P1 STG.E desc[UR36][R6.64+0x4], R25 ;  /* 0x0000041906001986 */ /* 0x000fe2000c101924 */
[----:B------:R-:W-:Y:S01]  /*4f20*/  ISETP.GT.AND P1, PT, R4, 0x9, PT ;  /* 0x000000090400780c */ /* 0x000fe20003f24270 */
[----:B------:R-:W-:Y:S01]  /*4f30*/  IMAD.X R9, R9, 0x1, R7, P3 ;  /* 0x0000000109097824 */ /* 0x000fe200018e0607 */
[----:B------:R-:W-:Y:S01]  /*4f40*/  ISETP.GT.AND P0, PT, R3, 0x8, P0 ;  /* 0x000000080300780c */ /* 0x000fe20000704270 */
[-C--:B------:R-:W-:Y:S01]  /*4f50*/  FMUL R33, R33, R19.reuse ;  /* 0x0000001321217220 */ /* 0x080fe20000400000 */
[----:B------:R-:W-:Y:S01]  /*4f60*/  ISETP.GT.AND P4, PT, R3, 0x8, P4 ;  /* 0x000000080300780c */ /* 0x000fe20002784270 */
[-C--:B------:R-:W-:Y:S01]  /*4f70*/  FMUL R35, R35, R19.reuse ;  /* 0x0000001323237220 */ /* 0x080fe20000400000 */
[C---:B------:R-:W-:Y:S01]  /*4f80*/  ISETP.GT.AND P5, PT, R3.reuse, RZ, P2 ;  /* 0x000000ff0300720c */ /* 0x040fe200017a4270 */
[-C--:B0-----:R-:W-:Y:S01]  /*4f90*/  FMUL R5, R28, R19.reuse ;  /* 0x000000131c057220 */ /* 0x081fe20000400000 */
[----:B------:R-:W-:Y:S01]  /*4fa0*/  ISETP.GT.AND P3, PT, R3, RZ, P1 ;  /* 0x000000ff0300720c */ /* 0x000fe20000f64270 */
[----:B------:R-:W-:Y:S01]  /*4fb0*/  FMUL R37, R37, R19 ;  /* 0x0000001325257220 */ /* 0x000fe20000400000 */
[----:B------:R-:W-:Y:S01]  /*4fc0*/  F2FP.TF32.F32.PACK_B R11, R11 ;  /* 0x0000000bff0b723e */ /* 0x000fe200024050ff */
[----:B------:R-:W-:Y:S01]  /*4fd0*/  FMUL R39, R39, R19 ;  /* 0x0000001327277220 */ /* 0x000fe20000400000 */
[----:B------:R-:W-:Y:S01]  /*4fe0*/  F2FP.TF32.F32.PACK_B R27, R27 ;  /* 0x0000001bff1b723e */ /* 0x000fe200024050ff */
[----:B------:R-:W-:Y:S01]  /*4ff0*/  FMUL R41, R41, R19 ;  /* 0x0000001329297220 */ /* 0x000fe20000400000 */
[----:B------:R-:W-:Y:S01]  /*5000*/  F2FP.TF32.F32.PACK_B R5, R5 ;  /* 0x00000005ff05723e */ /* 0x000fe200024050ff */
[----:B------:R0:W-:Y:S01]  /*5010*/  @P0 STG.E desc[UR36][R8.64], R11 ;  /* 0x0000000b08000986 */ /* 0x0001e2000c101924 */
[----:B------:R-:W-:Y:S01]  /*5020*/  F2FP.TF32.F32.PACK_B R29, R29 ;  /* 0x0000001dff1d723e */ /* 0x000fe200024050ff */
[-C--:B------:R-:W-:Y:S01]  /*5030*/  FMUL R43, R43, R19.reuse ;  /* 0x000000132b2b7220 */ /* 0x080fe20000400000 */
[C---:B------:R-:W-:Y:S01]  /*5040*/  ISETP.GT.AND P0, PT, R4.reuse, 0x10, PT ;  /* 0x000000100400780c */ /* 0x040fe20003f04270 */
[----:B------:R-:W-:Y:S01]  /*5050*/  @P4 STG.E desc[UR36][R8.64+0x4], R27 ;  /* 0x0000041b08004986 */ /* 0x000fe2000c101924 */
[----:B------:R-:W-:Y:S01]  /*5060*/  ISETP.GT.AND P2, PT, R3, 0x8, P2 ;  /* 0x000000080300780c */ /* 0x000fe20001744270 */
[-C--:B------:R-:W-:Y:S01]  /*5070*/  FMUL R45, R45, R19.reuse ;  /* 0x000000132d2d7220 */ /* 0x080fe20000400000 */
[C---:B------:R-:W-:Y:S01]  /*5080*/  ISETP.GT.AND P1, PT, R3.reuse, 0x8, P1 ;  /* 0x000000080300780c */ /* 0x040fe20000f24270 */
[----:B------:R1:W-:Y:S01]  /*5090*/  @P5 STG.E desc[UR36][R6.64+0x20], R5 ;  /* 0x0000200506005986 */ /* 0x0003e2000c101924 */
[----:B------:R-:W-:Y:S01]  /*50a0*/  ISETP.GT.AND P5, PT, R3, RZ, P0 ;  /* 0x000000ff0300720c */ /* 0x000fe200007a4270 */
[----:B------:R-:W-:Y:S01]  /*50b0*/  FMUL R47, R47, R19 ;  /* 0x000000132f2f7220 */ /* 0x000fe20000400000 */
[----:B------:R-:W-:Y:S01]  /*50c0*/  F2FP.TF32.F32.PACK_B R31, R31 ;  /* 0x0000001fff1f723e */ /* 0x000fe200024050ff */
[----:B------:R-:W-:Y:S01]  /*50d0*/  @P3 STG.E desc[UR36][R6.64+0x24], R29 ;  /* 0x0000241d06003986 */ /* 0x000fe2000c101924 */
[----:B------:R-:W-:Y:S01]  /*50e0*/  ISETP.GT.AND P3, PT, R4, 0x11, PT ;  /* 0x000000110400780c */ /* 0x000fe20003f64270 */
[----:B0-----:R-:W-:Y:S01]  /*50f0*/  FMUL R11, R30, R19 ;  /* 0x000000131e0b7220 */ /* 0x001fe20000400000 */
[----:B------:R-:W-:Y:S01]  /*5100*/  F2FP.TF32.F32.PACK_B R13, R13 ;  /* 0x0000000dff0d723e */ /* 0x000fe200024050ff */
[-C--:B------:R-:W-:Y:S01]  /*5110*/  FMUL R49, R49, R19.reuse ;  /* 0x0000001331317220 */ /* 0x080fe20000400000 */
[----:B------:R-:W-:Y:S01]  /*5120*/  ISETP.GT.AND P4, PT, R3, RZ, P3 ;  /* 0x000000ff0300720c */ /* 0x000fe20001f84270 */
[----:B------:R-:W-:Y:S01]  /*5130*/  FMUL R51, R51, R19 ;  /* 0x0000001333337220 */ /* 0x000fe20000400000 */
[----:B------:R-:W-:Y:S01]  /*5140*/  F2FP.TF32.F32.PACK_B R11, R11 ;  /* 0x0000000bff0b723e */ /* 0x000fe200024050ff */
[----:B-1----:R-:W-:Y:S01]  /*5150*/  FMUL R5, R34, R19 ;  /* 0x0000001322057220 */ /* 0x002fe20000400000 */
[----:B------:R-:W-:Y:S01]  /*5160*/  F2FP.TF32.F32.PACK_B R33, R33 ;  /* 0x00000021ff21723e */ /* 0x000fe200024050ff */
[-C--:B------:R-:W-:Y:S01]  /*5170*/  FMUL R53, R53, R19.reuse ;  /* 0x0000001335357220 */ /* 0x080fe20000400000 */
[----:B------:R-:W-:Y:S01]  /*5180*/  ISETP.GT.AND P0, PT, R3, 0x8, P0 ;  /* 0x000000080300780c */ /* 0x000fe20000704270 */
[----:B------:R0:W-:Y:S01]  /*5190*/  @P2 STG.E desc[UR36][R8.64+0x20], R11 ;  /* 0x0000200b08002986 */ /* 0x0001e2000c101924 */
[C---:B------:R-:W-:Y:S01]  /*51a0*/  ISETP.GT.AND P2, PT, R4.reuse, 0x19, PT ;  /* 0x000000190400780c */ /* 0x040fe20003f44270 */
[----:B------:R-:W-:Y:S01]  /*51b0*/  FMUL R55, R55, R19 ;  /* 0x0000001337377220 */ /* 0x000fe20000400000 */
[----:B------:R-:W-:Y:S01]  /*51c0*/  F2FP.TF32.F32.PACK_B R5, R5 ;  /* 0x00000005ff05723e */ /* 0x000fe200024050ff */
[----:B------:R-:W-:Y:S01]  /*51d0*/  @P1 STG.E desc[UR36][R8.64+0x24], R31 ;  /* 0x0000241f08001986 */ /* 0x000fe2000c101924 */
[----:B------:R-:W-:Y:S01]  /*51e0*/  ISETP.GT.AND P1, PT, R4, 0x18, PT ;  /* 0x000000180400780c */ /* 0x000fe20003f24270 */
[----:B------:R-:W-:Y:S01]  /*51f0*/  FMUL R57, R57, R19 ;  /* 0x0000001339397220 */ /* 0x000fe20000400000 */
[----:B------:R-:W-:Y:S01]  /*5200*/  F2FP.TF32.F32.PACK_B R35, R35 ;  /* 0x00000023ff23723e */ /* 0x000fe200024050ff */
[----:B------:R1:W-:Y:S01]  /*5210*/  @P5 STG.E desc[UR36][R6.64+0x40], R13 ;  /* 0x0000400d06005986 */ /* 0x0003e2000c101924 */
[----:B------:R-:W-:Y:S01]  /*5220*/  ISETP.GT.AND P5, PT, R3, RZ, P1 ;  /* 0x000000ff0300720c */ /* 0x000fe20000fa4270 */
[----:B------:R-:W-:Y:S01]  /*5230*/  FMUL R59, R59, R19 ;  /* 0x000000133b3b7220 */ /* 0x000fe20000400000 */
[----:B------:R-:W-:Y:S01]  /*5240*/  F2FP.TF32.F32.PACK_B R37, R37 ;  /* 0x00000025ff25723e */ /* 0x000fe200024050ff */
[----:B------:R-:W-:Y:S01]  /*5250*/  @P4 STG.E desc[UR36][R6.64+0x44], R33 ;  /* 0x0000442106004986 */ /* 0x000fe2000c101924 */
[C---:B------:R-:W-:Y:S01]  /*5260*/  ISETP.GT.AND P4, PT, R3.reuse, 0x8, P3 ;  /* 0x000000080300780c */ /* 0x040fe20001f84270 */
[-C--:B0-----:R-:W-:Y:S01]  /*5270*/  FMUL R11, R36, R19.reuse ;  /* 0x00000013240b7220 */ /* 0x081fe20000400000 */
[----:B------:R-:W-:Y:S01]  /*5280*/  ISETP.GT.AND P3, PT, R3, RZ, P2 ;  /* 0x000000ff0300720c */ /* 0x000fe20001764270 */
[----:B------:R0:W-:Y:S01]  /*5290*/  @P0 STG.E desc[UR36][R8.64+0x40], R5 ;  /* 0x0000400508000986 */ /* 0x0001e2000c101924 */
[----:B------:R-:W-:Y:S01]  /*52a0*/  ISETP.GT.AND P0, PT, R4, 0x20, PT ;  /* 0x000000200400780c */ /* 0x000fe20003f04270 */
[----:B------:R-:W-:Y:S01]  /*52b0*/  FMUL R61, R61, R19 ;  /* 0x000000133d3d7220 */ /* 0x000fe20000400000 */
[----:B------:R-:W-:Y:S01]  /*52c0*/  F2FP.TF32.F32.PACK_B R11, R11 ;  /* 0x0000000bff0b723e */ /* 0x000fe200024050ff */
[-C--:B-1----:R-:W-:Y:S01]  /*52d0*/  FMUL R13, R40, R19.reuse ;  /* 0x00000013280d7220 */ /* 0x082fe20000400000 */
[----:B------:R-:W-:Y:S01]  /*52e0*/  ISETP.GT.AND P1, PT, R3, 0x8, P1 ;  /* 0x000000080300780c */ /* 0x000fe20000f24270 */
[----:B------:R-:W-:Y:S01]  /*52f0*/  FMUL R63, R63, R19 ;  /* 0x000000133f3f7220 */ /* 0x000fe20000400000 */
[----:B------:R-:W-:Y:S01]  /*5300*/  F2FP.TF32.F32.PACK_B R39, R39 ;  /* 0x00000027ff27723e */ /* 0x000fe200024050ff */
[----:B------:R-:W-:Y:S01]  /*5310*/  FMUL R65, R65, R19 ;  /* 0x0000001341417220 */ /* 0x000fe20000400000 */
[----:B------:R-:W-:Y:S01]  /*5320*/  F2FP.TF32.F32.PACK_B R13, R13 ;  /* 0x0000000dff0d723e */ /* 0x000fe200024050ff */
[----:B------:R-:W-:Y:S01]  /*5330*/  @P4 STG.E desc[UR36][R8.64+0x44], R35 ;  /* 0x0000442308004986 */ /* 0x000fe2000c101924 */
[C---:B------:R-:W-:Y:S01]  /*5340*/  ISETP.GT.AND P4, PT, R3.reuse, 0x8, P2 ;  /* 0x000000080300780c */ /* 0x040fe20001784270 */
[-C--:B0-----:R-:W-:Y:S01]  /*5350*/  FMUL R5, R38, R19.reuse ;  /* 0x0000001326057220 */ /* 0x081fe20000400000 */
[C---:B------:R-:W-:Y:S01]  /*5360*/  ISETP.GT.AND P2, PT, R4.reuse, 0x21, PT ;  /* 0x000000210400780c */ /* 0x040fe20003f44270 */
[----:B------:R0:W-:Y:S01]  /*5370*/  @P5 STG.E desc[UR36][R6.64+0x60], R11 ;  /* 0x0000600b06005986 */ /* 0x0001e2000c101924 */
[----:B------:R-:W-:Y:S01]  /*5380*/  ISETP.GT.AND P5, PT, R3, RZ, P0 ;  /* 0x000000ff0300720c */ /* 0x000fe200007a4270 */
[----:B------:R-:W-:Y:S01]  /*5390*/  FMUL R67, R67, R19 ;  /* 0x0000001343437220 */ /* 0x000fe20000400000 */
[----:B------:R-:W-:Y:S01]  /*53a0*/  F2FP.TF32.F32.PACK_B R5, R5 ;  /* 0x00000005ff05723e */ /* 0x000fe200024050ff */
[----:B------:R-:W-:Y:S01]  /*53b0*/  @P3 STG.E desc[UR36][R6.64+0x64], R37 ;  /* 0x0000642506003986 */ /* 0x000fe2000c101924 */
[----:B------:R-:W-:Y:S01]  /*53c0*/  ISETP.GT.AND P3, PT, R3, RZ, P2 ;  /* 0x000000ff0300720c */ /* 0x000fe20001764270 */
[----:B------:R-:W-:Y:S01]  /*53d0*/  FMUL R69, R69, R19 ;  /* 0x0000001345457220 */ /* 0x000fe20000400000 */
[----:B------:R-:W-:Y:S01]  /*53e0*/  F2FP.TF32.F32.PACK_B R41, R41 ;  /* 0x00000029ff29723e */ /* 0x000fe200024050ff */
[----:B------:R1:W-:Y:S01]  /*53f0*/  @P1 STG.E desc[UR36][R8.64+0x60], R5 ;  /* 0x0000600508001986 */ /* 0x0003e2000c101924 */
[----:B------:R-:W-:Y:S01]  /*5400*/  ISETP.GT.AND P1, PT, R4, 0x28, PT ;  /* 0x000000280400780c */ /* 0x000fe20003f24270 */
[-C--:B------:R-:W-:Y:S01]  /*5410*/  FMUL R71, R71, R19.reuse ;  /* 0x0000001347477220 */ /* 0x080fe20000400000 */
[C---:B------:R-:W-:Y:S01]  /*5420*/  ISETP.GT.AND P0, PT, R3.reuse, 0x8, P0 ;  /* 0x000000080300780c */ /* 0x040fe20000704270 */
[----:B------:R-:W-:Y:S01]  /*5430*/  @P4 STG.E desc[UR36][R8.64+0x64], R39 ;  /* 0x0000642708004986 */ /* 0x000fe2000c101924 */
[C---:B------:R-:W-:Y:S01]  /*5440*/  ISETP.GT.AND P4, PT, R3.reuse, 0x8, P2 ;  /* 0x000000080300780c */ /* 0x040fe20001784270 */
[-C--:B0-----:R-:W-:Y:S01]  /*5450*/  FMUL R11, R44, R19.reuse ;  /* 0x000000132c0b7220 */ /* 0x081fe20000400000 */
[----:B------:R-:W-:Y:S01]  /*5460*/  ISETP.GT.AND P2, PT, R4, 0x29, PT ;  /* 0x000000290400780c */ /* 0x000fe20003f44270 */
[----:B------:R0:W-:Y:S01]  /*5470*/  @P5 STG.E desc[UR36][R6.64+0x80], R13 ;  /* 0x0000800d06005986 */ /* 0x0001e2000c101924 */
[----:B------:R-:W-:Y:S01]  /*5480*/  ISETP.GT.AND P5, PT, R3, RZ, P1 ;  /* 0x000000ff0300720c */ /* 0x000fe20000fa4270 */
[----:B------:R-:W-:Y:S01]  /*5490*/  FMUL R73, R73, R19 ;  /* 0x0000001349497220 */ /* 0x000fe20000400000 */
[----:B------:R-:W-:Y:S01]  /*54a0*/  F2FP.TF32.F32.PACK_B R43, R43 ;  /* 0x0000002bff2b723e */ /* 0x000fe200024050ff */
[-C--:B-1----:R-:W-:Y:S01]  /*54b0*/  FMUL R5, R42, R19.reuse ;  /* 0x000000132a057220 */ /* 0x082fe20000400000 */
[----:B------:R-:W-:Y:S01]  /*54c0*/  @P3 STG.E desc[UR36][R6.64+0x84], R41 ;  /* 0x0000842906003986 */ /* 0x000fe2000c101924 */
[----:B------:R-:W-:Y:S01]  /*54d0*/  ISETP.GT.AND P3, PT, R3, RZ, P2 ;  /* 0x000000ff0300720c */ /* 0x000fe20001764270 */
[----:B------:R-:W-:Y:S01]  /*54e0*/  FMUL R75, R75, R19 ;  /* 0x000000134b4b7220 */ /* 0x000fe20000400000 */
[----:B------:R-:W-:Y:S01]  /*54f0*/  F2FP.TF32.F32.PACK_B R11, R11 ;  /* 0x0000000bff0b723e */ /* 0x000fe200024050ff */
[----:B------:R-:W-:Y:S01]  /*5500*/  FMUL R77, R77, R19 ;  /* 0x000000134d4d7220 */ /* 0x000fe20000400000 */
[----:B------:R-:W-:Y:S01]  /*5510*/  F2FP.TF32.F32.PACK_B R5, R5 ;  /* 0x00000005ff05723e */ /* 0x000fe200024050ff */
[----:B------:R-:W-:Y:S01]  /*5520*/  FMUL R79, R79, R19 ;  /* 0x000000134f4f7220 */ /* 0x000fe20000400000 */
[----:B------:R-:W-:Y:S01]  /*5530*/  F2FP.TF32.F32.PACK_B R45, R45 ;  /* 0x0000002dff2d723e */ /* 0x000fe200024050ff */
[-C--:B0-----:R-:W-:Y:S01]  /*5540*/  FMUL R13, R48, R19.reuse ;  /* 0x00000013300d7220 */ /* 0x081fe20000400000 */
[----:B------:R-:W-:Y:S01]  /*5550*/  ISETP.GT.AND P1, PT, R3, 0x8, P1 ;  /* 0x000000080300780c */ /* 0x000fe20000f24270 */
[----:B------:R0:W-:Y:S01]  /*5560*/  @P0 STG.E desc[UR36][R8.64+0x80], R5 ;  /* 0x0000800508000986 */ /* 0x0001e2000c101924 */
[----:B------:R-:W-:Y:S01]  /*5570*/  ISETP.GT.AND P0, PT, R4, 0x30, PT ;  /* 0x000000300400780c */ /* 0x000fe20003f04270 */
[----:B------:R-:W-:Y:S01]  /*5580*/  FMUL R81, R81, R19 ;  /* 0x0000001351517220 */ /* 0x000fe20000400000 */
[----:B------:R-:W-:Y:S01]  /*5590*/  F2FP.TF32.F32.PACK_B R47, R47 ;  /* 0x0000002fff2f723e */ /* 0x000fe200024050ff */
[----:B------:R-:W-:Y:S01]  /*55a0*/  @P4 STG.E desc[UR36][R8.64+0x84], R43 ;  /* 0x0000842b08004986 */ /* 0x000fe2000c101924 */
[C---:B------:R-:W-:Y:S01]  /*55b0*/  ISETP.GT.AND P4, PT, R3.reuse, 0x8, P2 ;  /* 0x000000080300780c */ /* 0x040fe20001784270 */
[-C--:B------:R-:W-:Y:S01]  /*55c0*/  FMUL R15, R82, R19.reuse ;  /* 0x00000013520f7220 */ /* 0x080fe20000400000 */
[----:B------:R-:W-:Y:S01]  /*55d0*/  ISETP.GT.AND P2, PT, R4, 0x31, PT ;  /* 0x000000310400780c */ /* 0x000fe20003f44270 */
[----:B------:R1:W-:Y:S01]  /*55e0*/  @P5 STG.E desc[UR36][R6.64+0xa0], R11 ;  /* 0x0000a00b06005986 */ /* 0x0003e2000c101924 */
[----:B------:R-:W-:Y:S01]  /*55f0*/  ISETP.GT.AND P5, PT, R3, RZ, P0 ;  /* 0x000000ff0300720c */ /* 0x000fe200007a4270 */
[----:B------:R-:W-:Y:S01]  /*5600*/  FMUL R83, R83, R19 ;  /* 0x0000001353537220 */ /* 0x000fe20000400000 */
[----:B------:R-:W-:Y:S01]  /*5610*/  F2FP.TF32.F32.PACK_B R13, R13 ;  /* 0x0000000dff0d723e */ /* 0x000fe200024050ff */
[-C--:B0-----:R-:W-:Y:S01]  /*5620*/  FMUL R5, R46, R19.reuse ;  /* 0x000000132e057220 */ /* 0x081fe20000400000 */
[----:B------:R-:W-:Y:S01]  /*5630*/  @P3 STG.E desc[UR36][R6.64+0xa4], R45 ;  /* 0x0000a42d06003986 */ /* 0x000fe2000c101924 */
[----:B------:R-:W-:Y:S01]  /*5640*/  ISETP.GT.AND P3, PT, R3, RZ, P2 ;  /* 0x000000ff0300720c */ /* 0x000fe20001764270 */
[----:B------:R-:W-:Y:S01]  /*5650*/  FMUL R21, R84, R19 ;  /* 0x0000001354157220 */ /* 0x000fe20000400000 */
[----:B------:R-:W-:Y:S01]  /*5660*/  F2FP.TF32.F32.PACK_B R49, R49 ;  /* 0x00000031ff31723e */ /* 0x000fe200024050ff */
[----:B------:R-:W-:Y:S01]  /*5670*/  FMUL R85, R85, R19 ;  /* 0x0000001355557220 */ /* 0x000fe20000400000 */
[----:B------:R-:W-:Y:S01]  /*5680*/  F2FP.TF32.F32.PACK_B R5, R5 ;  /* 0x00000005ff05723e */ /* 0x000fe200024050ff */
[-C--:B------:R-:W-:Y:S01]  /*5690*/  FMUL R87, R87, R19.reuse ;  /* 0x0000001357577220 */ /* 0x080fe20000400000 */
[----:B------:R-:W-:Y:S01]  /*56a0*/  ISETP.GT.AND P0, PT, R3, 0x8, P0 ;  /* 0x000000080300780c */ /* 0x000fe20000704270 */
[----:B-1----:R-:W-:Y:S01]  /*56b0*/  FMUL R11, R52, R19 ;  /* 0x00000013340b7220 */ /* 0x002fe20000400000 */
[----:B------:R-:W-:Y:S01]  /*56c0*/  F2FP.TF32.F32.PACK_B R51, R51 ;  /* 0x00000033ff33723e */ /* 0x000fe200024050ff */
[----:B------:R0:W-:Y:S01]  /*56d0*/  @P1 STG.E desc[UR36][R8.64+0xa0], R5 ;  /* 0x0000a00508001986 */ /* 0x0001e2000c101924 */
[----:B------:R-:W-:-:S02]  /*56e0*/  ISETP.GT.AND P1, PT, R4, 0x38, PT ;  /* 0x000000380400780c */ /* 0x000fc40003f24270 */
[----:B------:R-:W-:Y:S01]  /*56f0*/  F2FP.TF32.F32.PACK_B R11, R11 ;  /* 0x0000000bff0b723e */ /* 0x000fe200024050ff */
[----:B------:R-:W-:Y:S01]  /*5700*/  @P4 STG.E desc[UR36][R8.64+0xa4], R47 ;  /* 0x0000a42f08004986 */ /* 0x000fe2000c101924 */
[C---:B------:R-:W-:Y:S02]  /*5710*/  ISETP.GT.AND P4, PT, R3.reuse, 0x8, P2 ;  /* 0x000000080300780c */ /* 0x040fe40001784270 */
[----:B------:R-:W-:Y:S01]  /*5720*/  ISETP.GT.AND P2, PT, R4, 0x39, PT ;  /* 0x000000390400780c */ /* 0x000fe20003f44270 */
[----:B------:R1:W-:Y:S01]  /*5730*/  @P5 STG.E desc[UR36][R6.64+0xc0], R13 ;  /* 0x0000c00d06005986 */ /* 0x0003e2000c101924 */
[C---:B------:R-:W-:Y:S02]  /*5740*/  ISETP.GT.AND P5, PT, R3.reuse, RZ, P1 ;  /* 0x000000ff0300720c */ /* 0x040fe40000fa4270 */
[----:B------:R-:W-:Y:S01]  /*5750*/  F2FP.TF32.F32.PACK_B R53, R53 ;  /* 0x00000035ff35723e */ /* 0x000fe200024050ff */
[----:B0-----:R-:W-:Y:S01]  /*5760*/  FMUL R5, R50, R19 ;  /* 0x0000001332057220 */ /* 0x001fe20000400000 */
[----:B------:R-:W-:Y:S01]  /*5770*/  @P3 STG.E desc[UR36][R6.64+0xc4], R49 ;  /* 0x0000c43106003986 */ /* 0x000fe2000c101924 */
[----:B------:R-:W-:-:S02]  /*5780*/  ISETP.GT.AND P3, PT, R3, RZ, P2 ;  /* 0x000000ff0300720c */ /* 0x000fc40001764270 */
[----:B------:R-:W-:Y:S02]  /*5790*/  ISETP.GT.AND P1, PT, R3, 0x8, P1 ;  /* 0x000000080300780c */ /* 0x000fe40000f24270 */
[----:B------:R-:W-:Y:S01]  /*57a0*/  F2FP.TF32.F32.PACK_B R5, R5 ;  /* 0x00000005ff05723e */ /* 0x000fe200024050ff */
[----:B-1----:R-:W-:Y:S01]  /*57b0*/  FMUL R13, R56, R19 ;  /* 0x00000013380d7220 */ /* 0x002fe20000400000 */
[----:B------:R-:W-:-:S03]  /*57c0*/  F2FP.TF32.F32.PACK_B R55, R55 ;  /* 0x00000037ff37723e */ /* 0x000fc600024050ff */
[----:B------:R0:W-:Y:S01]  /*57d0*/  @P0 STG.E desc[UR36][R8.64+0xc0], R5 ;  /* 0x0000c00508000986 */ /* 0x0001e2000c101924 */
[C---:B------:R-:W-:Y:S02]  /*57e0*/  ISETP.GT.AND P0, PT, R4.reuse, 0x40, PT ;  /* 0x000000400400780c */ /* 0x040fe40003f04270 */
        /* <DEDUP_REMOVED lines=71> */
[----:B------:R-:W-:Y:S01]  /*5c60*/  @P3 STG.E desc[UR36][R6.64+0x164], R69 ;  /* 0x0001644506003986 */ /* 0x000fe2000c101924 */
[----:B0-----:R-:W-:Y:S01]  /*5c70*/  FMUL R5, R70, R19 ;  /* 0x0000001346057220 */ /* 0x001fe20000400000 */
[----:B------:R-:W-:-:S02]  /*5c80*/  ISETP.GT.AND P3, PT, R3, RZ, P2 ;  /* 0x000000ff0300720c */ /* 0x000fc40001764270 */
[----:B------:R-:W-:Y:S02]  /*5c90*/  ISETP.GT.AND P0, PT, R3, 0x8, P0 ;  /* 0x000000080300780c */ /* 0x000fe40000704270 */
[----:B------:R-:W-:Y:S01]  /*5ca0*/  F2FP.TF32.F32.PACK_B R5, R5 ;  /* 0x00000005ff05723e */ /* 0x000fe200024050ff */
[----:B-1----:R-:W-:Y:S01]  /*5cb0*/  FMUL R11, R76, R19 ;  /* 0x000000134c0b7220 */ /* 0x002fe20000400000 */
[----:B------:R-:W-:-:S03]  /*5cc0*/  F2FP.TF32.F32.PACK_B R75, R75 ;  /* 0x0000004bff4b723e */ /* 0x000fc600024050ff */
[----:B------:R0:W-:Y:S01]  /*5cd0*/  @P1 STG.E desc[UR36][R8.64+0x160], R5 ;  /* 0x0001600508001986 */ /* 0x0001e2000c101924 */
[----:B------:R-:W-:Y:S02]  /*5ce0*/  F2FP.TF32.F32.PACK_B R77, R77 ;  /* 0x0000004dff4d723e */ /* 0x000fe400024050ff */
[----:B------:R-:W-:Y:S01]  /*5cf0*/  F2FP.TF32.F32.PACK_B R11, R11 ;  /* 0x0000000bff0b723e */ /* 0x000fe200024050ff */
[----:B------:R-:W-:Y:S01]  /*5d00*/  @P4 STG.E desc[UR36][R8.64+0x164], R71 ;  /* 0x0001644708004986 */ /* 0x000fe2000c101924 */
[C---:B------:R-:W-:Y:S02]  /*5d10*/  ISETP.GT.AND P4, PT, R4.reuse, 0x68, PT ;  /* 0x000000680400780c */ /* 0x040fe40003f84270 */
[----:B------:R-:W-:Y:S01]  /*5d20*/  F2FP.TF32.F32.PACK_B R79, R79 ;  /* 0x0000004fff4f723e */ /* 0x000fe200024050ff */
[----:B------:R1:W-:Y:S01]  /*5d30*/  @P5 STG.E desc[UR36][R6.64+0x180], R13 ;  /* 0x0001800d06005986 */ /* 0x0003e2000c101924 */
[----:B------:R-:W-:Y:S02]  /*5d40*/  ISETP.GT.AND P5, PT, R4, 0x69, PT ;  /* 0x000000690400780c */ /* 0x000fe40003fa4270 */
[----:B------:R-:W-:Y:S01]  /*5d50*/  F2FP.TF32.F32.PACK_B R81, R81 ;  /* 0x00000051ff51723e */ /* 0x000fe200024050ff */
[----:B------:R-:W-:Y:S01]  /*5d60*/  @P3 STG.E desc[UR36][R6.64+0x184], R73 ;  /* 0x0001844906003986 */ /* 0x000fe2000c101924 */
[C---:B------:R-:W-:Y:S01]  /*5d70*/  ISETP.GT.AND P3, PT, R3.reuse, 0x8, P2 ;  /* 0x000000080300780c */ /* 0x040fe20001764270 */
[----:B0-----:R-:W-:Y:S01]  /*5d80*/  FMUL R5, R74, R19 ;  /* 0x000000134a057220 */ /* 0x001fe20000400000 */
[----:B------:R-:W-:-:S02]  /*5d90*/  ISETP.GT.AND P2, PT, R3, RZ, P4 ;  /* 0x000000ff0300720c */ /* 0x000fc40002744270 */
[C---:B------:R-:W-:Y:S02]  /*5da0*/  ISETP.GT.AND P1, PT, R3.reuse, RZ, P5 ;  /* 0x000000ff0300720c */ /* 0x040fe40002f24270 */
[C---:B------:R-:W-:Y:S01]  /*5db0*/  ISETP.GT.AND P4, PT, R3.reuse, 0x8, P4 ;  /* 0x000000080300780c */ /* 0x040fe20002784270 */
[----:B-1----:R-:W-:Y:S01]  /*5dc0*/  FMUL R13, R78, R19 ;  /* 0x000000134e0d7220 */ /* 0x002fe20000400000 */
[----:B------:R-:W-:Y:S02]  /*5dd0*/  F2FP.TF32.F32.PACK_B R5, R5 ;  /* 0x00000005ff05723e */ /* 0x000fe400024050ff */
[----:B------:R-:W-:Y:S02]  /*5de0*/  ISETP.GT.AND P5, PT, R3, 0x8, P5 ;  /* 0x000000080300780c */ /* 0x000fe40002fa4270 */
[----:B------:R-:W-:Y:S01]  /*5df0*/  F2FP.TF32.F32.PACK_B R13, R13 ;  /* 0x0000000dff0d723e */ /* 0x000fe200024050ff */
[----:B------:R0:W-:Y:S01]  /*5e00*/  @P0 STG.E desc[UR36][R8.64+0x180], R5 ;  /* 0x0001800508000986 */ /* 0x0001e2000c101924 */
[----:B------:R-:W-:-:S02]  /*5e10*/  ISETP.GT.AND P0, PT, R4, 0x79, PT ;  /* 0x000000790400780c */ /* 0x000fc40003f04270 */
[----:B------:R-:W-:Y:S01]  /*5e20*/  F2FP.TF32.F32.PACK_B R15, R15 ;  /* 0x0000000fff0f723e */ /* 0x000fe200024050ff */
[----:B------:R-:W-:Y:S01]  /*5e30*/  @P3 STG.E desc[UR36][R8.64+0x184], R75 ;  /* 0x0001844b08003986 */ /* 0x000fe2000c101924 */
[C---:B------:R-:W-:Y:S02]  /*5e40*/  ISETP.GT.AND P3, PT, R4.reuse, 0x70, PT ;  /* 0x000000700400780c */ /* 0x040fe40003f64270 */
[----:B------:R-:W-:Y:S01]  /*5e50*/  F2FP.TF32.F32.PACK_B R83, R83 ;  /* 0x00000053ff53723e */ /* 0x000fe200024050ff */
[----:B------:R1:W-:Y:S01]  /*5e60*/  @P2 STG.E desc[UR36][R6.64+0x1a0], R11 ;  /* 0x0001a00b06002986 */ /* 0x0003e2000c101924 */
[C---:B------:R-:W-:Y:S02]  /*5e70*/  ISETP.GT.AND P2, PT, R4.reuse, 0x71, PT ;  /* 0x000000710400780c */ /* 0x040fe40003f44270 */
[----:B------:R-:W-:Y:S01]  /*5e80*/  F2FP.TF32.F32.PACK_B R21, R21 ;  /* 0x00000015ff15723e */ /* 0x000fe200024050ff */
[----:B------:R-:W-:Y:S01]  /*5e90*/  @P1 STG.E desc[UR36][R6.64+0x1a4], R77 ;  /* 0x0001a44d06001986 */ /* 0x000fe2000c101924 */
[----:B------:R-:W-:Y:S01]  /*5ea0*/  ISETP.GT.AND P1, PT, R4, 0x78, PT ;  /* 0x000000780400780c */ /* 0x000fe20003f24270 */
[----:B------:R-:W-:Y:S01]  /*5eb0*/  @P4 IMAD.MOV.U32 R4, RZ, RZ, R8 ;  /* 0x000000ffff044224 */ /* 0x000fe200078e0008 */
[----:B------:R-:W-:Y:S01]  /*5ec0*/  F2FP.TF32.F32.PACK_B R85, R85 ;  /* 0x00000055ff55723e */ /* 0x000fe200024050ff */
[----:B0-----:R-:W-:Y:S01]  /*5ed0*/  @P4 IMAD.MOV.U32 R5, RZ, RZ, R9 ;  /* 0x000000ffff054224 */ /* 0x001fe200078e0009 */
[----:B------:R-:W-:Y:S01]  /*5ee0*/  F2FP.TF32.F32.PACK_B R87, R87 ;  /* 0x00000057ff57723e */ /* 0x000fe200024050ff */
[----:B-1----:R-:W-:-:S03]  /*5ef0*/  FMUL R11, R80, R19 ;  /* 0x00000013500b7220 */ /* 0x002fc60000400000 */
[----:B------:R0:W-:Y:S01]  /*5f00*/  @P4 STG.E desc[UR36][R4.64+0x1a0], R13 ;  /* 0x0001a00d04004986 */ /* 0x0001e2000c101924 */
[C---:B------:R-:W-:Y:S02]  /*5f10*/  ISETP.GT.AND P4, PT, R3.reuse, RZ, P3 ;  /* 0x000000ff0300720c */ /* 0x040fe40001f84270 */
[----:B------:R-:W-:Y:S02]  /*5f20*/  ISETP.GT.AND P3, PT, R3, 0x8, P3 ;  /* 0x000000080300780c */ /* 0x000fe40001f64270 */
[----:B------:R-:W-:Y:S01]  /*5f30*/  F2FP.TF32.F32.PACK_B R11, R11 ;  /* 0x0000000bff0b723e */ /* 0x000fe200024050ff */
[----:B0-----:R-:W-:Y:S02]  /*5f40*/  @P5 IMAD.MOV.U32 R4, RZ, RZ, R8 ;  /* 0x000000ffff045224 */ /* 0x001fe400078e0008 */
[----:B------:R-:W-:Y:S01]  /*5f50*/  FMUL R13, R86, R19 ;  /* 0x00000013560d7220 */ /* 0x000fe20000400000 */
[----:B------:R-:W-:-:S04]  /*5f60*/  @P5 IMAD.MOV.U32 R5, RZ, RZ, R9 ;  /* 0x000000ffff055224 */ /* 0x000fc800078e0009 */
[----:B------:R-:W-:Y:S01]  /*5f70*/  F2FP.TF32.F32.PACK_B R13, R13 ;  /* 0x0000000dff0d723e */ /* 0x000fe200024050ff */
[----:B------:R0:W-:Y:S01]  /*5f80*/  @P5 STG.E desc[UR36][R4.64+0x1a4], R79 ;  /* 0x0001a44f04005986 */ /* 0x0001e2000c101924 */
[C---:B------:R-:W-:Y:S02]  /*5f90*/  ISETP.GT.AND P5, PT, R3.reuse, RZ, P2 ;  /* 0x000000ff0300720c */ /* 0x040fe400017a4270 */
[----:B------:R-:W-:Y:S01]  /*5fa0*/  ISETP.GT.AND P2, PT, R3, 0x8, P2 ;  /* 0x000000080300780c */ /* 0x000fe20001744270 */
[----:B0-----:R-:W-:Y:S02]  /*5fb0*/  @P4 IMAD.MOV.U32 R4, RZ, RZ, R6 ;  /* 0x000000ffff044224 */ /* 0x001fe400078e0006 */
[----:B------:R-:W-:-:S05]  /*5fc0*/  @P4 IMAD.MOV.U32 R5, RZ, RZ, R7 ;  /* 0x000000ffff054224 */ /* 0x000fca00078e0007 */
        /* <DEDUP_REMOVED lines=10> */
[----:B------:R0:W-:Y:S02]  /*6070*/  @P3 STG.E desc[UR36][R4.64+0x1c0], R15 ;  /* 0x0001c00f04003986 */ /* 0x0001e4000c101924 */
[----:B0-----:R-:W-:Y:S02]  /*6080*/  @P2 IMAD.MOV.U32 R4, RZ, RZ, R8 ;  /* 0x000000ffff042224 */ /* 0x001fe400078e0008 */
[----:B------:R-:W-:-:S05]  /*6090*/  @P2 IMAD.MOV.U32 R5, RZ, RZ, R9 ;  /* 0x000000ffff052224 */ /* 0x000fca00078e0009 */
[----:B------:R0:W-:Y:S02]  /*60a0*/  @P2 STG.E desc[UR36][R4.64+0x1c4], R83 ;  /* 0x0001c45304002986 */ /* 0x0001e4000c101924 */
[----:B0-----:R-:W-:Y:S02]  /*60b0*/  @P4 IMAD.MOV.U32 R4, RZ, RZ, R6 ;  /* 0x000000ffff044224 */ /* 0x001fe400078e0006 */
[----:B------:R-:W-:-:S05]  /*60c0*/  @P4 IMAD.MOV.U32 R5, RZ, RZ, R7 ;  /* 0x000000ffff054224 */ /* 0x000fca00078e0007 */
[----:B------:R0:W-:Y:S04]  /*60d0*/  @P4 STG.E desc[UR36][R4.64+0x1e0], R21 ;  /* 0x0001e01504004986 */ /* 0x0001e8000c101924 */
[----:B------:R1:W-:Y:S01]  /*60e0*/  @P5 STG.E desc[UR36][R6.64+0x1e4], R85 ;  /* 0x0001e45506005986 */ /* 0x0003e2000c101924 */
[----:B0-----:R-:W-:Y:S02]  /*60f0*/  @P1 IMAD.MOV.U32 R4, RZ, RZ, R8 ;  /* 0x000000ffff041224 */ /* 0x001fe400078e0008 */
[----:B------:R-:W-:-:S05]  /*6100*/  @P1 IMAD.MOV.U32 R5, RZ, RZ, R9 ;  /* 0x000000ffff051224 */ /* 0x000fca00078e0009 */
[----:B------:R1:W-:Y:S04]  /*6110*/  @P1 STG.E desc[UR36][R4.64+0x1e0], R13 ;  /* 0x0001e00d04001986 */ /* 0x0003e8000c101924 */
[----:B------:R1:W-:Y:S02]  /*6120*/  @P0 STG.E desc[UR36][R8.64+0x1e4], R87 ;  /* 0x0001e45708000986 */ /* 0x0003e4000c101924 */
.L_x_154:
[----:B------:R-:W-:Y:S05]  /*6130*/  BSYNC B0 ;  /* 0x0000000000007941 */ /* 0x000fea0003800000 */
.L_x_28:
[----:B------:R-:W-:Y:S01]  /*6140*/  IADD3 R16, P0, R16, UR38, RZ ;  /* 0x0000002610107c10 */ /* 0x000fe2000ff1e0ff */
[----:B------:R-:W-:Y:S01]  /*6150*/  ULDC.64 UR4, c[0x0][0x650] ;  /* 0x0001940000047ab9 */ /* 0x000fe20000000a00 */
[----:B------:R-:W-:Y:S01]  /*6160*/  PRMT R3, RZ, 0x7610, R3 ;  /* 0x00007610ff037816 */ /* 0x000fe20000000003 */
[----:B------:R-:W-:Y:S01]  /*6170*/  IMAD.MOV.U32 R100, RZ, RZ, -0x1 ;  /* 0xffffffffff647424 */ /* 0x000fe200078e00ff */
[----:B------:R-:W-:Y:S01]  /*6180*/  IADD3.X R17, R17, UR41, RZ, P0, !PT ;  /* 0x0000002911117c10 */ /* 0x000fe200087fe4ff */
[----:B--2---:R-:W-:Y:S01]  /*6190*/  IMAD.MOV.U32 R99, RZ, RZ, -0x1 ;  /* 0xffffffffff637424 */ /* 0x004fe200078e00ff */
[----:B------:R-:W-:-:S04]  /*61a0*/  ISETP.GE.U32.AND P0, PT, R16, UR4, PT ;  /* 0x0000000410007c0c */ /* 0x000fc8000bf06070 */
[----:B------:R-:W-:-:S13]  /*61b0*/  ISETP.GE.U32.AND.EX P0, PT, R17, UR5, PT, P0 ;  /* 0x0000000511007c0c */ /* 0x000fda000bf06100 */
[----:B------:R-:W-:Y:S05]  /*61c0*/  @P0 BRA `(.L_x_155) ;  /* 0x00000004004c0947 */ /* 0x000fea0003800000 */
[----:B0-----:R-:W0:Y:S01]  /*61d0*/  LDC.64 R10, c[0x0][0x628] ;  /* 0x00018a00ff0a7b82 */ /* 0x001e220000000a00 */
[----:B-1--4-:R-:W1:Y:S01]  /*61e0*/  S2R R12, SR_CTAID.X ;  /* 0x00000000000c7919 */ /* 0x012e620000002500 */
[----:B---3--:R-:W-:Y:S02]  /*61f0*/  IMAD.MOV.U32 R8, RZ, RZ, R16 ;  /* 0x000000ffff087224 */ /* 0x008fe400078e0010 */
[----:B------:R-:W-:Y:S01]  /*6200*/  IMAD.MOV.U32 R9, RZ, RZ, R17 ;  /* 0x000000ffff097224 */ /* 0x000fe200078e0011 */
[----:B------:R-:W2:Y:S03]  /*6210*/  S2R R20, SR_CTAID.Y ;  /* 0x0000000000147919 */ /* 0x000ea60000002600 */
[----:B------:R-:W3:Y:S08]  /*6220*/  LDC R0, c[0x0][0x630] ;  /* 0x00018c00ff007b82 */ /* 0x000ef00000000800 */
[----:B------:R-:W4:Y:S01]  /*6230*/  LDC.64 R14, c[0x0][0x620] ;  /* 0x00018800ff0e7b82 */ /* 0x000f220000000a00 */
[----:B0-----:R-:W-:-:S04]  /*6240*/  ISETP.NE.U32.AND P0, PT, R10, RZ, PT ;  /* 0x000000ff0a00720c */ /* 0x001fc80003f05070 */
[----:B------:R-:W-:-:S13]  /*6250*/  ISETP.NE.AND.EX P0, PT, R11, RZ, PT, P0 ;  /* 0x000000ff0b00720c */ /* 0x000fda0003f05300 */
[----:B-1234-:R-:W-:Y:S05]  /*6260*/  @!P0 BRA `(.L_x_156) ;  /* 0x0000000000288947 */ /* 0x01efea0003800000 */
        /* <DEDUP_REMOVED lines=10> */
.L_x_156:
[-CC-:B------:R-:W-:Y:S01]  /*6310*/  SHF.R.U64 R99, R8, R0.reuse, R9.reuse ;  /* 0x0000000008637219 */ /* 0x180fe20000001209 */
[----:B------:R-:W0:Y:S01]  /*6320*/  LDC.64 R26, c[0x0][0x640] ;  /* 0x00019000ff1a7b82 */ /* 0x000e220000000a00 */
[----:B------:R-:W-:Y:S01]  /*6330*/  SHF.R.U32.HI R0, RZ, R0, R9 ;  /* 0x00000000ff007219 */ /* 0x000fe20000011609 */
[----:B------:R-:W-:Y:S01]  /*6340*/  ULDC UR4, c[0x0][0x150] ;  /* 0x0000540000047ab9 */ /* 0x000fe20000000800 */
[----:B------:R-:W-:Y:S02]  /*6350*/  IADD3 R3, P0, RZ, -R99, RZ ;  /* 0x80000063ff037210 */ /* 0x000fe40007f1e0ff */
[----:B------:R-:W-:-:S03]  /*6360*/  I2FP.F32.U32 R7, R12 ;  /* 0x0000000c00077245 */ /* 0x000fc60000201000 */
[----:B------:R-:W1:Y:S01]  /*6370*/  LDC R6, c[0x0][0x618] ;  /* 0x00018600ff067b82 */ /* 0x000e620000000800 */
[----:B------:R-:W-:Y:S02]  /*6380*/  IMAD.X R5, RZ, RZ, ~R0, P0 ;  /* 0x000000ffff057224 */ /* 0x000fe400000e0e00 */
[----:B------:R-:W-:Y:S01]  /*6390*/  FMUL R7, R7, UR4 ;  /* 0x0000000407077c20 */ /* 0x000fe20008400000 */
[----:B------:R-:W-:Y:S01]  /*63a0*/  ULDC UR4, c[0x0][0x154] ;  /* 0x0000550000047ab9 */ /* 0x000fe20000000800 */
[-C--:B------:R-:W-:Y:S02]  /*63b0*/  IMAD R0, R5, R14.reuse, RZ ;  /* 0x0000000e05007224 */ /* 0x080fe400078e02ff */
[C---:B------:R-:W-:Y:S01]  /*63c0*/  IMAD.WIDE.U32 R4, R3.reuse, R14, R16 ;  /* 0x0000000e03047225 */ /* 0x040fe200078e0010 */
[----:B------:R-:W2:Y:S01]  /*63d0*/  LDC R8, c[0x0][0x608] ;  /* 0x00018200ff087b82 */ /* 0x000ea20000000800 */
[----:B------:R-:W3:Y:S02]  /*63e0*/  F2I.U32.TRUNC.NTZ R7, R7 ;  /* 0x0000000700077305 */ /* 0x000ee4000020f000 */
[----:B------:R-:W-:Y:S01]  /*63f0*/  IMAD R3, R3, R15, R0 ;  /* 0x0000000f03037224 */ /* 0x000fe200078e0200 */
[----:B------:R-:W-:-:S03]  /*6400*/  I2FP.F32.U32 R0, R20 ;  /* 0x0000001400007245 */ /* 0x000fc60000201000 */
[----:B------:R-:W-:Y:S01]  /*6410*/  IMAD.IADD R3, R5, 0x1, R3 ;  /* 0x0000000105037824 */ /* 0x000fe200078e0203 */
[----:B------:R-:W4:Y:S01]  /*6420*/  LDC R11, c[0x0][0x658] ;  /* 0x00019600ff0b7b82 */ /* 0x000f220000000800 */
[----:B0-----:R-:W-:-:S04]  /*6430*/  ISETP.NE.U32.AND P0, PT, R26, RZ, PT ;  /* 0x000000ff1a00720c */ /* 0x001fc80003f05070 */
[----:B------:R-:W-:-:S03]  /*6440*/  ISETP.NE.AND.EX P0, PT, R27, RZ, PT, P0 ;  /* 0x000000ff1b00720c */ /* 0x000fc60003f05300 */
[----:B------:R-:W0:Y:S01]  /*6450*/  LDC R9, c[0x0][0x144] ;  /* 0x00005100ff097b82 */ /* 0x000e220000000800 */
[-C--:B-1----:R-:W-:Y:S01]  /*6460*/  SHF.R.U64 R10, R4, R6.reuse, R3 ;  /* 0x00000006040a7219 */ /* 0x082fe20000001203 */
[----:B---3--:R-:W-:Y:S01]  /*6470*/  IMAD.MOV R7, RZ, RZ, -R7 ;  /* 0x000000ffff077224 */ /* 0x008fe200078e0a07 */
[----:B------:R-:W-:Y:S01]  /*6480*/  SHF.R.U32.HI R3, RZ, R6, R3 ;  /* 0x00000006ff037219 */ /* 0x000fe20000011603 */
[----:B------:R-:W-:-:S04]  /*6490*/  FMUL R6, R0, UR4 ;  /* 0x0000000400067c20 */ /* 0x000fc80008400000 */
[----:B------:R-:W1:Y:S01]  /*64a0*/  LDC R21, c[0x0][0x148] ;  /* 0x00005200ff157b82 */ /* 0x000e620000000800 */
[----:B------:R3:W0:Y:S01]  /*64b0*/  F2I.U32.TRUNC.NTZ R14, R6 ;  /* 0x00000006000e7305 */ /* 0x000622000020f000 */
[-CC-:B--2---:R-:W-:Y:S02]  /*64c0*/  SHF.R.U64 R13, R10, R8.reuse, R3.reuse ;  /* 0x000000080a0d7219 */ /* 0x184fe40000001203 */
[----:B------:R-:W-:-:S04]  /*64d0*/  SHF.R.U32.HI R0, RZ, R8, R3 ;  /* 0x00000008ff007219 */ /* 0x000fc80000011603 */
[----:B-----5:R-:W2:Y:S01]  /*64e0*/  LDC R24, c[0x0][0x648] ;  /* 0x00019200ff187b82 */ /* 0x020ea20000000800 */
[-CC-:B----4-:R-:W-:Y:S02]  /*64f0*/  SHF.R.U64 R15, R13, R11.reuse, R0.reuse ;  /* 0x0000000b0d0f7219 */ /* 0x190fe40000001200 */
[----:B------:R-:W-:-:S03]  /*6500*/  SHF.R.U32.HI R5, RZ, R11, R0 ;  /* 0x0000000bff057219 */ /* 0x000fc60000011600 */
[----:B------:R-:W-:Y:S02]  /*6510*/  IMAD.MOV.U32 R4, RZ, RZ, R15 ;  /* 0x000000ffff047224 */ /* 0x000fe400078e000f */
[----:B------:R-:W4:Y:S01]  /*6520*/  LDC R28, c[0x0][0x638] ;  /* 0x00018e00ff1c7b82 */ /* 0x000f220000000800 */
[----:B0-----:R-:W-:-:S07]  /*6530*/  IMAD R25, R9, R7, R12 ;  /* 0x0000000709197224 */ /* 0x001fce00078e020c */
[----:B------:R-:W0:Y:S08]  /*6540*/  LDC R29, c[0x0][0x610] ;  /* 0x00018400ff1d7b82 */ /* 0x000e300000000800 */
[----:B------:R-:W0:Y:S01]  /*6550*/  LDC R30, c[0x0][0x600] ;  /* 0x00018000ff1e7b82 */ /* 0x000e220000000800 */
[----:B-123--:R-:W-:Y:S05]  /*6560*/  @!P0 BRA `(.L_x_157) ;  /* 0x0000000000288947 */ /* 0x00efea0003800000 */
        /* <DEDUP_REMOVED lines=10> */
.L_x_157:
[----:B------:R-:W-:Y:S01]  /*6610*/  ISETP.NE.AND P0, PT, R2, 0x1, PT ;  /* 0x000000010200780c */ /* 0x000fe20003f05270 */
[----:B------:R-:W-:Y:S01]  /*6620*/  IMAD.MOV R14, RZ, RZ, -R14 ;  /* 0x000000ffff0e7224 */ /* 0x000fe200078e0a0e */
[----:B------:R-:W-:Y:S02]  /*6630*/  SHF.R.U64 R0, R4, R24, R5 ;  /* 0x0000001804007219 */ /* 0x000fe40000001205 */
[----:B------:R-:W-:Y:S02]  /*6640*/  LOP3.LUT R3, R13, R96, RZ, 0xc0, !PT ;  /* 0x000000600d037212 */ /* 0x000fe400078ec0ff */
[----:B------:R-:W-:Y:S01]  /*6650*/  LOP3.LUT R10, R10, R95, RZ, 0xc0, !PT ;  /* 0x0000005f0a0a7212 */ /* 0x000fe200078ec0ff */
[----:B------:R-:W-:Y:S02]  /*6660*/  IMAD.MOV R4, RZ, RZ, -R0 ;  /* 0x000000ffff047224 */ /* 0x000fe400078e0a00 */
[----:B------:R-:W-:Y:S02]  /*6670*/  IMAD R0, R90, R0, R3 ;  /* 0x000000005a007224 */ /* 0x000fe400078e0203 */
[----:B----4-:R-:W-:-:S02]  /*6680*/  IMAD R3, R4, R28, R15 ;  /* 0x0000001c04037224 */ /* 0x010fc400078e020f */
[----:B------:R-:W-:Y:S02]  /*6690*/  @P0 IMAD R25, R21, R14, R20 ;  /* 0x0000000e15190224 */ /* 0x000fe400078e0214 */
[----:B0-----:R-:W-:Y:S02]  /*66a0*/  IMAD R5, R3, R30, R10 ;  /* 0x0000001e03057224 */ /* 0x001fe400078e020a */
[----:B------:R-:W-:Y:S02]  /*66b0*/  IMAD R0, R0, R29, R25 ;  /* 0x0000001d00007224 */ /* 0x000fe400078e0219 */
[----:B------:R-:W-:-:S03]  /*66c0*/  IMAD.MOV.U32 R4, RZ, RZ, 0x1 ;  /* 0x00000001ff047424 */ /* 0x000fc600078e00ff */
[----:B------:R-:W-:Y:S02]  /*66d0*/  SEL R100, R5, R0, !P0 ;  /* 0x0000000005647207 */ /* 0x000fe40004000000 */
[----:B------:R-:W-:Y:S02]  /*66e0*/  PRMT R3, R4, 0x7610, R3 ;  /* 0x0000761004037816 */ /* 0x000fe40000000003 */
[----:B------:R-:W-:-:S07]  /*66f0*/  SEL R0, R0, R5, !P0 ;  /* 0x0000000500007207 */ /* 0x000fce0004000000 */
.L_x_155:
[----:B------:R-:W-:Y:S01]  /*6700*/  UIADD3 UR42, UR43, UR42, URZ ;  /* 0x0000002a2b2a7290 */ /* 0x000fe2000fffe03f */
[----:B------:R-:W-:Y:S01]  /*6710*/  LOP3.LUT P0, RZ, R3, 0xff, RZ, 0xc0, !PT ;  /* 0x000000ff03ff7812 */ /* 0x000fe2000780c0ff */
[----:B------:R-:W-:Y:S02]  /*6720*/  IMAD.MOV.U32 R101, RZ, RZ, R0 ;  /* 0x000000ffff657224 */ /* 0x000fe400078e0000 */
[----:B------:R-:W-:Y:S02]  /*6730*/  USHF.R.U32.HI UR4, URZ, 0x1, UR42 ;  /* 0x000000013f047899 */ /* 0x000fe4000801162a */
[----:B------:R-:W-:Y:S02]  /*6740*/  UISETP.GT.U32.AND UP1, UPT, UR42, 0x1, UPT ;  /* 0x000000012a00788c */ /* 0x000fe4000bf24070 */
[----:B------:R-:W-:Y:S02]  /*6750*/  ULOP3.LUT UR4, UR4, 0x1, URZ, 0xc0, !UPT ;  /* 0x0000000104047892 */ /* 0x000fe4000f8ec03f */
[----:B------:R-:W-:-:S02]  /*6760*/  UISETP.LT.U32.AND UP1, UPT, UR43, 0x2, UP1 ;  /* 0x000000022b00788c */ /* 0x000fc40008f21070 */
[----:B------:R-:W-:Y:S02]  /*6770*/  UISETP.NE.U32.AND UP0, UPT, UR4, 0x1, UPT ;  /* 0x000000010400788c */ /* 0x000fe4000bf05070 */
[----:B------:R-:W-:Y:S02]  /*6780*/  USEL UR5, URZ, 0x1, !UP1 ;  /* 0x000000013f057887 */ /* 0x000fe4000c800000 */
[----:B------:R-:W-:Y:S02]  /*6790*/  UISETP.GT.U32.AND UP0, UPT, UR43, 0x1, !UP0 ;  /* 0x000000012b00788c */ /* 0x000fe4000c704070 */
[----:B------:R-:W-:Y:S02]  /*67a0*/  ULOP3.LUT UR42, UR42, 0x1, URZ, 0xc0, !UPT ;  /* 0x000000012a2a7892 */ /* 0x000fe4000f8ec03f */
[----:B------:R-:W-:-:S04]  /*67b0*/  USEL UR4, URZ, 0x1, !UP0 ;  /* 0x000000013f047887 */ /* 0x000fc8000c000000 */
[----:B------:R-:W-:Y:S01]  /*67c0*/  ULOP3.LUT UR40, UR4, UR40, UR5, 0x96, !UPT ;  /* 0x0000002804287292 */ /* 0x000fe2000f8e9605 */
[----:B------:R-:W-:Y:S11]  /*67d0*/  @P0 BRA `(.L_x_158) ;  /* 0xffffffa800680947 */ /* 0x000ff6000383ffff */
[----:B------:R-:W-:Y:S05]  /*67e0*/  EXIT ;  /* 0x000000000000794d */ /* 0x000fea0003800000 */
.L_x_3:
        /* <DEDUP_REMOVED lines=26> */
.L_x_160:
[--C-:B------:R-:W-:Y:S01]  /*6990*/  SHF.R.U64 R14, R12, R20, R13.reuse ;  /* 0x000000140c0e7219 */ /* 0x100fe2000000120d */
[----:B------:R-:W0:Y:S01]  /*69a0*/  LDC R24, c[0x0][0x618] ;  /* 0x00018600ff187b82 */ /* 0x000e220000000800 */
[----:B------:R-:W-:Y:S01]  /*69b0*/  I2FP.F32.U32 R8, R6 ;  /* 0x0000000600087245 */ /* 0x000fe20000201000 */
[----:B------:R-:W-:Y:S01]  /*69c0*/  ULDC UR4, c[0x0][0x150] ;  /* 0x0000540000047ab9 */ /* 0x000fe20000000800 */
[----:B------:R-:W-:Y:S02]  /*69d0*/  SHF.R.U32.HI R7, RZ, R20, R13 ;  /* 0x00000014ff077219 */ /* 0x000fe4000001160d */
[----:B------:R-:W-:Y:S01]  /*69e0*/  IADD3 R11, P0, RZ, -R14, RZ ;  /* 0x8000000eff0b7210 */ /* 0x000fe20007f1e0ff */
[----:B------:R-:W-:Y:S01]  /*69f0*/  FMUL R13, R8, UR4 ;  /* 0x00000004080d7c20 */ /* 0x000fe20008400000 */
[----:B------:R-:W-:Y:S01]  /*6a00*/  ULDC UR4, c[0x0][0x154] ;  /* 0x0000550000047ab9 */ /* 0x000fe20000000800 */
[----:B------:R-:W1:Y:S02]  /*6a10*/  LDC.64 R26, c[0x0][0x640] ;  /* 0x00019000ff1a7b82 */ /* 0x000e640000000a00 */
[----:B------:R-:W-:-:S02]  /*6a20*/  IMAD.X R7, RZ, RZ, ~R7, P0 ;  /* 0x000000ffff077224 */ /* 0x000fc400000e0e07 */
[----:B------:R-:W2:Y:S01]  /*6a30*/  F2I.U32.TRUNC.NTZ R13, R13 ;  /* 0x0000000d000d7305 */ /* 0x000ea2000020f000 */
[----:B------:R-:W-:-:S03]  /*6a40*/  IMAD.WIDE.U32 R8, R11, R22, R16 ;  /* 0x000000160b087225 */ /* 0x000fc600078e0010 */
[----:B------:R-:W3:Y:S01]  /*6a50*/  LDC R15, c[0x0][0x144] ;  /* 0x00005100ff0f7b82 */ /* 0x000ee20000000800 */
[----:B------:R-:W-:-:S04]  /*6a60*/  IMAD R10, R7, R22, RZ ;  /* 0x00000016070a7224 */ /* 0x000fc800078e02ff */
[----:B------:R-:W-:Y:S02]  /*6a70*/  IMAD R7, R11, R23, R10 ;  /* 0x000000170b077224 */ /* 0x000fe400078e020a */
[----:B------:R-:W-:Y:S01]  /*6a80*/  IMAD.MOV.U32 R10, RZ, RZ, -0x1 ;  /* 0xffffffffff0a7424 */ /* 0x000fe200078e00ff */
[----:B------:R-:W4:Y:S01]  /*6a90*/  LDC R20, c[0x0][0x608] ;  /* 0x00018200ff147b82 */ /* 0x000f220000000800 */
[----:B------:R-:W-:Y:S01]  /*6aa0*/  IMAD.IADD R7, R9, 0x1, R7 ;  /* 0x0000000109077824 */ /* 0x000fe200078e0207 */
[----:B------:R-:W-:-:S04]  /*6ab0*/  I2FP.F32.U32 R9, R3 ;  /* 0x0000000300097245 */ /* 0x000fc80000201000 */
[-C--:B0-----:R-:W-:Y:S01]  /*6ac0*/  SHF.R.U64 R12, R8, R24.reuse, R7 ;  /* 0x00000018080c7219 */ /* 0x081fe20000001207 */
[----:B--2---:R-:W-:Y:S01]  /*6ad0*/  IMAD.MOV R8, RZ, RZ, -R13 ;  /* 0x000000ffff087224 */ /* 0x004fe200078e0a0d */
[----:B------:R-:W0:Y:S01]  /*6ae0*/  LDC R11, c[0x0][0x658] ;  /* 0x00019600ff0b7b82 */ /* 0x000e220000000800 */
[----:B-1----:R-:W-:Y:S01]  /*6af0*/  ISETP.NE.U32.AND P0, PT, R26, RZ, PT ;  /* 0x000000ff1a00720c */ /* 0x002fe20003f05070 */
[----:B------:R-:W-:Y:S01]  /*6b00*/  FMUL R9, R9, UR4 ;  /* 0x0000000409097c20 */ /* 0x000fe20008400000 */
[----:B------:R-:W-:Y:S02]  /*6b10*/  SHF.R.U32.HI R7, RZ, R24, R7 ;  /* 0x00000018ff077219 */ /* 0x000fe40000011607 */
[----:B------:R-:W-:-:S03]  /*6b20*/  ISETP.NE.AND.EX P0, PT, R27, RZ, PT, P0 ;  /* 0x000000ff1b00720c */ /* 0x000fc60003f05300 */
[----:B------:R-:W1:Y:S01]  /*6b30*/  LDC R22, c[0x0][0x148] ;  /* 0x00005200ff167b82 */ /* 0x000e620000000800 */
[----:B---3--:R-:W-:Y:S02]  /*6b40*/  IMAD R23, R15, R8, R6 ;  /* 0x000000080f177224 */ /* 0x008fe400078e0206 */
[----:B------:R-:W-:-:S05]  /*6b50*/  IMAD.MOV.U32 R8, RZ, RZ, 0x1 ;  /* 0x00000001ff087424 */ /* 0x000fca00078e00ff */
[----:B------:R-:W2:Y:S01]  /*6b60*/  LDC R21, c[0x0][0x600] ;  /* 0x00018000ff157b82 */ /* 0x000ea20000000800 */
[-CC-:B----4-:R-:W-:Y:S02]  /*6b70*/  SHF.R.U64 R15, R12, R20.reuse, R7.reuse ;  /* 0x000000140c0f7219 */ /* 0x190fe40000001207 */
[----:B------:R-:W-:Y:S02]  /*6b80*/  SHF.R.U32.HI R6, RZ, R20, R7 ;  /* 0x00000014ff067219 */ /* 0x000fe40000011607 */
[----:B------:R3:W4:Y:S03]  /*6b90*/  F2I.U32.TRUNC.NTZ R20, R9 ;  /* 0x0000000900147305 */ /* 0x000726000020f000 */
[----:B------:R-:W1:Y:S01]  /*6ba0*/  LDC R25, c[0x0][0x648] ;  /* 0x00019200ff197b82 */ /* 0x000e620000000800 */
[-C--:B0-----:R-:W-:Y:S02]  /*6bb0*/  SHF.R.U64 R19, R15, R11.reuse, R6 ;  /* 0x0000000b0f137219 */ /* 0x081fe40000001206 */
[----:B------:R-:W-:-:S02]  /*6bc0*/  SHF.L.U32 R10, R10, R11, RZ ;  /* 0x0000000b0a0a7219 */ /* 0x000fc400000006ff */
[-C--:B------:R-:W-:Y:S01]  /*6bd0*/  SHF.R.U32.HI R7, RZ, R11.reuse, R6 ;  /* 0x0000000bff077219 */ /* 0x080fe20000011606 */
[----:B------:R-:W-:Y:S01]  /*6be0*/  IMAD.MOV.U32 R6, RZ, RZ, R19 ;  /* 0x000000ffff067224 */ /* 0x000fe200078e0013 */
[----:B------:R-:W-:Y:S01]  /*6bf0*/  SHF.L.U32 R24, R8, R11, RZ ;  /* 0x0000000b08187219 */ /* 0x000fe200000006ff */
[----:B------:R-:W0:Y:S01]  /*6c00*/  LDC R28, c[0x0][0x638] ;  /* 0x00018e00ff1c7b82 */ /* 0x000e220000000800 */
[----:B------:R-:W-:-:S07]  /*6c10*/  LOP3.LUT R30, RZ, R10, RZ, 0x33, !PT ;  /* 0x0000000aff1e7212 */ /* 0x000fce00078e33ff */
[----:B------:R-:W0:Y:S01]  /*6c20*/  LDC R29, c[0x0][0x610] ;  /* 0x00018400ff1d7b82 */ /* 0x000e220000000800 */
[----:B---34-:R-:W-:Y:S05]  /*6c30*/  @!P0 BRA `(.L_x_161) ;  /* 0x0000000000288947 */ /* 0x018fea0003800000 */
[----:B------:R-:W3:Y:S02]  /*6c40*/  LDC R6, c[0x0][0x64c] ;  /* 0x00019300ff067b82 */ /* 0x000ee40000000800 */
[----:B---3--:R-:W-:-:S05]  /*6c50*/  IADD3 R11, P0, R19, R6, RZ ;  /* 0x00000006130b7210 */ /* 0x008fca0007f1e0ff */
        /* <DEDUP_REMOVED lines=8> */
.L_x_161:
[----:B------:R-:W-:Y:S01]  /*6ce0*/  ISETP.NE.AND P0, PT, R2, 0x1, PT ;  /* 0x000000010200780c */ /* 0x000fe20003f05270 */
[----:B--2---:R-:W-:Y:S01]  /*6cf0*/  VIADD R9, R21, 0xffffffff ;  /* 0xffffffff15097836 */ /* 0x004fe20000000000 */
[----:B-1----:R-:W-:Y:S01]  /*6d00*/  SHF.R.U64 R7, R6, R25, R7 ;  /* 0x0000001906077219 */ /* 0x002fe20000001207 */
[----:B------:R-:W-:Y:S01]  /*6d10*/  IMAD.MOV R20, RZ, RZ, -R20 ;  /* 0x000000ffff147224 */ /* 0x000fe200078e0a14 */
[----:B------:R-:W-:Y:S02]  /*6d20*/  LOP3.LUT R6, R15, R30, RZ, 0xc0, !PT ;  /* 0x0000001e0f067212 */ /* 0x000fe400078ec0ff */
[----:B------:R-:W-:Y:S01]  /*6d30*/  LOP3.LUT R12, R12, R9, RZ, 0xc0, !PT ;  /* 0x000000090c0c7212 */ /* 0x000fe200078ec0ff */
[----:B------:R-:W-:Y:S02]  /*6d40*/  IMAD.MOV R8, RZ, RZ, -R7 ;  /* 0x000000ffff087224 */ /* 0x000fe400078e0a07 */
[----:B------:R-:W-:Y:S02]  /*6d50*/  IMAD R6, R24, R7, R6 ;  /* 0x0000000718067224 */ /* 0x000fe400078e0206 */
[----:B------:R-:W-:-:S02]  /*6d60*/  IMAD.MOV.U32 R9, RZ, RZ, 0x1 ;  /* 0x00000001ff097424 */ /* 0x000fc400078e00ff */
[----:B------:R-:W-:Y:S02]  /*6d70*/  @P0 IMAD R23, R22, R20, R3 ;  /* 0x0000001416170224 */ /* 0x000fe400078e0203 */
[----:B0-----:R-:W-:Y:S02]  /*6d80*/  IMAD R3, R8, R28, R19 ;  /* 0x0000001c08037224 */ /* 0x001fe400078e0213 */
[----:B------:R-:W-:Y:S02]  /*6d90*/  IMAD R13, R6, R29, R23 ;  /* 0x0000001d060d7224 */ /* 0x000fe400078e0217 */
[----:B------:R-:W-:Y:S02]  /*6da0*/  IMAD R6, R3, R21, R12 ;  /* 0x0000001503067224 */ /* 0x000fe400078e020c */
[----:B------:R-:W-:-:S03]  /*6db0*/  IMAD.MOV.U32 R8, RZ, RZ, R14 ;  /* 0x000000ffff087224 */ /* 0x000fc600078e000e */
[----:B------:R-:W-:Y:S02]  /*6dc0*/  SEL R20, R6, R13, !P0 ;  /* 0x0000000d06147207 */ /* 0x000fe40004000000 */
[----:B------:R-:W-:-:S07]  /*6dd0*/  SEL R13, R13, R6, !P0 ;  /* 0x000000060d0d7207 */ /* 0x000fce0004000000 */
.L_x_159:
[----:B------:R-:W-:-:S08]  /*6de0*/  NOP ;  /* 0x0000000000007918 */ /* 0x000fd00000000000 */
[----:B------:R-:W0:-:S00]  /*6df0*/  USETMAXREG.DEALLOC.CTAPOOL 0x28 ;  /* 0x00000028000079c8 */ /* 0x000e0000080e0500 */
[----:B0-----:R-:W-:-:S13]  /*6e00*/  ISETP.NE.AND P0, PT, R0, RZ, PT ;  /* 0x000000ff0000720c */ /* 0x001fda0003f05270 */
[----:B------:R-:W-:Y:S05]  /*6e10*/  @P0 EXIT ;  /* 0x000000000000094d */ /* 0x000fea0003800000 */
[----:B------:R-:W-:Y:S01]  /*6e20*/  LOP3.LUT P0, RZ, R9, 0xff, RZ, 0xc0, !PT ;  /* 0x000000ff09ff7812 */ /* 0x000fe2000780c0ff */
[----:B------:R-:W-:Y:S02]  /*6e30*/  IMAD.MOV.U32 R0, RZ, RZ, 0x1 ;  /* 0x00000001ff007424 */ /* 0x000fe400078e00ff */
[----:B------:R-:W-:-:S10]  /*6e40*/  IMAD.MOV.U32 R3, RZ, RZ, RZ ;  /* 0x000000ffff037224 */ /* 0x000fd400078e00ff */
[----:B------:R-:W-:Y:S05]  /*6e50*/  @!P0 BRA `(.L_x_162) ;  /* 0x0000000c00448947 */ /* 0x000fea0003800000 */
[----:B------:R-:W0:Y:S01]  /*6e60*/  LDC R0, c[0x0][0x28c] ;  /* 0x0000a300ff007b82 */ /* 0x000e220000000800 */
[----:B------:R-:W-:Y:S01]  /*6e70*/  LOP3.LUT P0, RZ, R4, 0x1f, RZ, 0xc0, !PT ;  /* 0x0000001f04ff7812 */ /* 0x000fe2000780c0ff */
[----:B------:R-:W-:Y:S01]  /*6e80*/  ULDC UR5, c[0x0][0x658] ;  /* 0x0001960000057ab9 */ /* 0x000fe20000000800 */
[----:B------:R-:W-:Y:S01]  /*6e90*/  UMOV UR6, 0xffffffff ;  /* 0xffffffff00067882 */ /* 0x000fe20000000000 */
[----:B------:R-:W-:Y:S01]  /*6ea0*/  BSSY B0, `(.L_x_162) ;  /* 0x00000cc000007945 */ /* 0x000fe20003800000 */
[----:B------:R-:W-:Y:S01]  /*6eb0*/  USHF.L.U32 UR6, UR6, UR5, URZ ;  /* 0x0000000506067299 */ /* 0x000fe2000800063f */
[C---:B------:R-:W-:Y:S01]  /*6ec0*/  ISETP.NE.AND P2, PT, R5.reuse, RZ, PT ;  /* 0x000000ff0500720c */ /* 0x040fe20003f45270 */
[----:B------:R-:W-:Y:S01]  /*6ed0*/  UMOV UR7, 0x1 ;  /* 0x0000000100077882 */ /* 0x000fe20000000000 */
[----:B------:R-:W-:Y:S01]  /*6ee0*/  ISETP.NE.OR P0, PT, R5, RZ, !P0 ;  /* 0x000000ff0500720c */ /* 0x000fe20004705670 */
[----:B------:R-:W-:Y:S01]  /*6ef0*/  IMAD.MOV.U32 R11, RZ, RZ, 0x1 ;  /* 0x00000001ff0b7424 */ /* 0x000fe200078e00ff */
[----:B------:R-:W-:Y:S01]  /*6f00*/  LOP3.LUT R19, R18, 0x2, RZ, 0xfc, !PT ;  /* 0x0000000212137812 */ /* 0x000fe200078efcff */
[----:B------:R-:W-:Y:S01]  /*6f10*/  ULDC UR4, c[0x0][0x600] ;  /* 0x0001800000047ab9 */ /* 0x000fe20000000800 */
[----:B------:R-:W-:-:S02]  /*6f20*/  USHF.L.U32 UR13, UR7, UR5, URZ ;  /* 0x00000005070d7299 */ /* 0x000fc4000800063f */
[----:B------:R-:W-:Y:S02]  /*6f30*/  UIADD3 UR4, UR4, -0x1, URZ ;  /* 0xffffffff04047890 */ /* 0x000fe4000fffe03f */
[----:B------:R-:W-:Y:S01]  /*6f40*/  ULOP3.LUT UR5, URZ, UR6, URZ, 0x33, !UPT ;  /* 0x000000063f057292 */ /* 0x000fe2000f8e333f */
[----:B------:R-:W-:Y:S01]  /*6f50*/  ULDC.64 UR22, c[0x0][0x198] ;  /* 0x0000660000167ab9 */ /* 0x000fe20000000a00 */
[----:B0-----:R-:W-:-:S05]  /*6f60*/  VIADD R0, R0, 0x3f ;  /* 0x0000003f00007836 */ /* 0x001fca0000000000 */
[----:B------:R-:W-:-:S04]  /*6f70*/  SHF.R.S32.HI R3, RZ, 0x1f, R0 ;  /* 0x0000001fff037819 */ /* 0x000fc80000011400 */
[----:B------:R-:W-:Y:S01]  /*6f80*/  LEA.HI R3, R3, R0, RZ, 0x6 ;  /* 0x0000000003037211 */ /* 0x000fe200078f30ff */
[----:B------:R-:W-:-:S03]  /*6f90*/  IMAD.MOV.U32 R0, RZ, RZ, 0x1 ;  /* 0x00000001ff007424 */ /* 0x000fc600078e00ff */
[----:B------:R-:W-:Y:S01]  /*6fa0*/  SHF.R.S32.HI R12, RZ, 0x6, R3 ;  /* 0x00000006ff0c7819 */ /* 0x000fe20000011403 */
[----:B------:R-:W-:-:S04]  /*6fb0*/  IMAD.MOV.U32 R3, RZ, RZ, RZ ;  /* 0x000000ffff037224 */ /* 0x000fc800078e00ff */
[----:B------:R-:W-:-:S07]  /*6fc0*/  VIADD R10, R12, 0x1 ;  /* 0x000000010c0a7836 */ /* 0x000fce0000000000 */
.L_x_174:
[----:B------:R-:W-:-:S03]  /*6fd0*/  UMOV UR6, 0xffffffff ;  /* 0xffffffff00067882 */ /* 0x000fc60000000000 */
[----:B------:R-:W-:Y:S05]  /*6fe0*/  BRA.DIV UR6, `(.L_x_163) ;  /* 0x0000000e06847947 */ /* 0x000fea000b800000 */
[----:B------:R-:W-:-:S13]  /*6ff0*/  ELECT P6, URZ, PT ;  /* 0x00000000003f782f */ /* 0x000fda00038c0000 */
.L_x_183:
[----:B------:R-:W0:Y:S01]  /*7000*/  LDC R4, c[0x0][0x28c] ;  /* 0x0000a300ff047b82 */ /* 0x000e220000000800 */
[----:B------:R-:W-:Y:S01]  /*7010*/  BSSY B1, `(.L_x_164) ;  /* 0x0000041000017945 */ /* 0x000fe20003800000 */
[----:B0-----:R-:W-:-:S13]  /*7020*/  ISETP.LT.OR P6, PT, R4, 0x1, !P6 ;  /* 0x000000010400780c */ /* 0x001fda00077c1670 */
[----:B------:R-:W-:Y:S05]  /*7030*/  @P6 BRA `(.L_x_165) ;  /* 0x0000000000f86947 */ /* 0x000fea0003800000 */
[----:B------:R-:W-:Y:S02]  /*7040*/  IMAD.SHL.U32 R13, R13, 0x80, RZ ;  /* 0x000000800d0d7824 */ /* 0x000fe400078e00ff */
[----:B------:R-:W-:Y:S02]  /*7050*/  IMAD.SHL.U32 R20, R20, 0x80, RZ ;  /* 0x0000008014147824 */ /* 0x000fe400078e00ff */
[----:B------:R-:W-:Y:S02]  /*7060*/  IMAD.MOV.U32 R21, RZ, RZ, RZ ;  /* 0x000000ffff157224 */ /* 0x000fe400078e00ff */
[----:B------:R-:W-:Y:S02]  /*7070*/  IMAD.MOV.U32 R4, RZ, RZ, R10 ;  /* 0x000000ffff047224 */ /* 0x000fe400078e000a */
[----:B------:R-:W-:Y:S02]  /*7080*/  IMAD.MOV.U32 R5, RZ, RZ, R0 ;  /* 0x000000ffff057224 */ /* 0x000fe400078e0000 */
[----:B------:R-:W-:-:S07]  /*7090*/  IMAD.MOV.U32 R6, RZ, RZ, R3 ;  /* 0x000000ffff067224 */ /* 0x000fce00078e0003 */
.L_x_169:
[----:B------:R-:W0:Y:S01]  /*70a0*/  S2R R14, SR_CgaCtaId ;  /* 0x00000000000e7919 */ /* 0x000e220000008800 */
[----:B------:R-:W-:Y:S01]  /*70b0*/  MOV R7, 0x400 ;  /* 0x0000040000077802 */ /* 0x000fe20000000f00 */
[----:B------:R-:W1:Y:S03]  /*70c0*/  @!P2 LDC R9, c[0x0][0x500] ;  /* 0x00014000ff09ab82 */ /* 0x000e660000000800 */
[----:B0-----:R-:W-:Y:S02]  /*70d0*/  LEA R15, R14, R7, 0x18 ;  /* 0x000000070e0f7211 */ /* 0x001fe400078ec0ff */
[----:B------:R-:W-:-:S03]  /*70e0*/  SHF.L.U32 R7, R5, 0x1f, RZ ;  /* 0x0000001f05077819 */ /* 0x000fc600000006ff */
[----:B------:R-:W-:-:S04]  /*70f0*/  IMAD R14, R6, 0x8, R15 ;  /* 0x00000008060e7824 */ /* 0x000fc800078e020f */
[----:B------:R-:W0:Y:S02]  /*7100*/  SYNCS.PHASECHK.TRANS64.TRYWAIT P1, [R14+URZ+0x10], R7 ;  /* 0x000010070e0075a7 */ /* 0x000e24000802017f */
[----:B01----:R-:W-:Y:S05]  /*7110*/  @!P1 BRA `(.L_x_166) ;  /* 0x0000000c00589947 */ /* 0x003fea0003800000 */
.L_x_184:
[----:B0-----:R-:W-:Y:S01]  /*7120*/  PRMT R7, R19, 0x9910, RZ ;  /* 0x0000991013077816 */ /* 0x001fe200000000ff */
[----:B------:R0:W-:Y:S03]  /*7130*/  @!P2 SYNCS.ARRIVE.TRANS64 RZ, [R14+URZ], R9 ;  /* 0x000000090effa9a7 */ /* 0x0001e6000800003f */
[----:B------:R-:W-:-:S13]  /*7140*/  ISETP.NE.AND P1, PT, R7, 0x2, PT ;  /* 0x000000020700780c */ /* 0x000fda0003f25270 */
[----:B0-----:R-:W-:Y:S05]  /*7150*/  @P1 BRA `(.L_x_167) ;  /* 0x0000000000041947 */ /* 0x001fea0003800000 */
[----:B------:R-:W-:Y:S01]  /*7160*/  BPT.TRAP 0x1 ;  /* 0x000000040000795c */ /* 0x000fe20000300000 */
.L_x_167:
[----:B------:R-:W-:Y:S05]  /*7170*/  @P0 BRA `(.L_x_168) ;  /* 0x0000000000040947 */ /* 0x000fea0003800000 */
[----:B------:R-:W-:Y:S01]  /*7180*/  BPT.TRAP 0x1 ;  /* 0x000000040000795c */ /* 0x000fe20000300000 */
.L_x_168:
[----:B------:R-:W-:Y:S01]  /*7190*/  IMAD R15, R6, 0x8000, R15 ;  /* 0x00008000060f7824 */ /* 0x000fe200078e020f */
[----:B------:R-:W-:Y:S01]  /*71a0*/  R2UR UR34, R21 ;  /* 0x00000000152272ca */ /* 0x000fe200000e0000 */
[----:B------:R-:W-:Y:S01]  /*71b0*/  VIADD R4, R4, 0xffffffff ;  /* 0xffffffff04047836 */ /* 0x000fe20000000000 */
[----:B------:R-:W-:Y:S01]  /*71c0*/  R2UR UR33, R14 ;  /* 0x000000000e2172ca */ /* 0x000fe200000e0000 */
[----:B------:R-:W-:Y:S01]  /*71d0*/  UIADD3 UR6, UP0, UR22, 0xf0, URZ ;  /* 0x000000f016067890 */ /* 0x000fe2000ff1e03f */
[----:B------:R-:W-:Y:S01]  /*71e0*/  R2UR UR8, R15 ;  /* 0x000000000f0872ca */ /* 0x000fe200000e0000 */
[----:B------:R-:W-:Y:S01]  /*71f0*/  UIADD3 UR30, UP1, UR22, 0x1f0, URZ ;  /* 0x000001f0161e7890 */ /* 0x000fe2000ff3e03f */
[----:B------:R-:W-:Y:S01]  /*7200*/  R2UR UR35, R13 ;  /* 0x000000000d2372ca */ /* 0x000fe200000e0000 */
[----:B------:R-:W-:Y:S01]  /*7210*/  UIADD3.X UR7, URZ, UR23, URZ, UP0, !UPT ;  /* 0x000000173f077290 */ /* 0x000fe200087fe43f */
[----:B------:R-:W-:Y:S01]  /*7220*/  R2UR UR36, R8 ;  /* 0x00000000082472ca */ /* 0x000fe200000e0000 */
[----:B------:R-:W-:Y:S01]  /*7230*/  UIADD3.X UR31, URZ, UR23, URZ, UP1, !UPT ;  /* 0x000000173f1f7290 */ /* 0x000fe20008ffe43f */
[----:B------:R-:W-:Y:S01]  /*7240*/  R2UR UR19, R20 ;  /* 0x00000000141372ca */ /* 0x000fe200000e0000 */
[----:B------:R-:W-:Y:S01]  /*7250*/  VIADD R6, R6, 0x1 ;  /* 0x0000000106067836 */ /* 0x000fe20000000000 */
[----:B------:R-:W-:Y:S01]  /*7260*/  ISETP.GT.AND P3, PT, R4, 0x1, PT ;  /* 0x000000010400780c */ /* 0x000fe20003f64270 */
[----:B------:R-:W-:Y:S01]  /*7270*/  UIADD3 UR26, UR34, 0x20, URZ ;  /* 0x00000020221a7890 */ /* 0x000fe2000fffe03f */
[----:B------:R-:W-:Y:S01]  /*7280*/  VIADD R21, R21, 0x40 ;  /* 0x0000004015157836 */ /* 0x000fe20000000000 */
[----:B------:R-:W-:Y:S01]  /*7290*/  UMOV UR14, 0x0 ;  /* 0x00000000000e7882 */ /* 0x000fe20000000000 */
[----:B------:R-:W-:Y:S01]  /*72a0*/  UMOV UR15, 0x10000000 ;  /* 0x10000000000f7882 */ /* 0x000fe20000000000 */
[----:B------:R-:W-:Y:S01]  /*72b0*/  UIADD3 UR32, UR8, 0x100, URZ ;  /* 0x0000010008207890 */ /* 0x000fe2000fffe03f */
[----:B------:R-:W-:Y:S01]  /*72c0*/  ISETP.NE.AND P1, PT, R6, 0x2, PT ;  /* 0x000000020600780c */ /* 0x000fe20003f25270 */
[----:B------:R-:W-:-:S02]  /*72d0*/  UIADD3 UR24, UR8, 0x4100, URZ ;  /* 0x0000410008187890 */ /* 0x000fc4000fffe03f */
[----:B------:R-:W-:Y:S01]  /*72e0*/  UIADD3 UR16, UR8, 0x10100, URZ ;  /* 0x0001010008107890 */ /* 0x000fe2000fffe03f */
[----:B------:R-:W-:Y:S01]  /*72f0*/  SEL R14, RZ, 0x1, P1 ;  /* 0x00000001ff0e7807 */ /* 0x000fe20000800000 */
[----:B------:R-:W-:Y:S01]  /*7300*/  UIADD3 UR8, UR8, 0x14100, URZ ;  /* 0x0001410008087890 */ /* 0x000fe2000fffe03f */
[----:B------:R-:W-:Y:S01]  /*7310*/  SEL R6, R6, RZ, P1 ;  /* 0x000000ff06067207 */ /* 0x000fe20000800000 */
[----:B------:R-:W-:Y:S01]  /*7320*/  UMOV UR25, UR33 ;  /* 0x0000002100197c82 */ /* 0x000fe20008000000 */
[----:B------:R-:W-:Y:S01]  /*7330*/  UMOV UR27, UR35 ;  /* 0x00000023001b7c82 */ /* 0x000fe20008000000 */
[----:B------:R-:W-:Y:S01]  /*7340*/  UMOV UR28, UR36 ;  /* 0x00000024001c7c82 */ /* 0x000fe20008000000 */
[----:B------:R-:W-:Y:S01]  /*7350*/  UMOV UR17, UR33 ;  /* 0x0000002100117c82 */ /* 0x000fe20008000000 */
[----:B------:R-:W-:Y:S01]  /*7360*/  UMOV UR18, UR34 ;  /* 0x0000002200127c82 */ /* 0x000fe20008000000 */
[----:B------:R-:W-:Y:S01]  /*7370*/  UMOV UR20, UR36 ;  /* 0x0000002400147c82 */ /* 0x000fe20008000000 */
[----:B------:R0:W-:Y:S01]  /*7380*/  UTMALDG.3D [UR32], [UR6], desc[UR14] ;  /* 0x00000e20060075b4 */ /* 0x0001e20008011000 */
[----:B------:R-:W-:Y:S01]  /*7390*/  UMOV UR9, UR33 ;  /* 0x0000002100097c82 */ /* 0x000fe20008000000 */
[----:B------:R-:W-:Y:S01]  /*73a0*/  UMOV UR11, UR19 ;  /* 0x00000013000b7c82 */ /* 0x000fe20008000000 */
[----:B------:R-:W-:Y:S01]  /*73b0*/  UMOV UR12, UR36 ;  /* 0x00000024000c7c82 */ /* 0x000fe20008000000 */
[----:B------:R-:W-:Y:S01]  /*73c0*/  UMOV UR10, UR26 ;  /* 0x0000001a000a7c82 */ /* 0x000fe20008000000 */
[----:B------:R-:W-:Y:S01]  /*73d0*/  LOP3.LUT R5, R5, R14, RZ, 0x3c, !PT ;  /* 0x0000000e05057212 */ /* 0x000fe200078e3cff */
[----:B------:R0:W-:Y:S01]  /*73e0*/  UTMALDG.3D [UR24], [UR6], desc[UR14] ;  /* 0x00000e18060075b4 */ /* 0x0001e20008011000 */
[----:B------:R0:W-:Y:S01]  /*73f0*/  UTMALDG.3D [UR16], [UR30], desc[UR14] ;  /* 0x00000e101e0075b4 */ /* 0x0001e20008011000 */
[----:B------:R0:W-:Y:S02]  /*7400*/  UTMALDG.3D [UR8], [UR30], desc[UR14] ;  /* 0x00000e081e0075b4 */ /* 0x0001e40008011000 */
[----:B0-----:R-:W-:Y:S05]  /*7410*/  @P3 BRA `(.L_x_169) ;  /* 0xfffffffc00203947 */ /* 0x001fea000383ffff */
.L_x_165:
[----:B------:R-:W-:Y:S05]  /*7420*/  BSYNC B1 ;  /* 0x0000000000017941 */ /* 0x000fea0003800000 */
.L_x_164:
[----:B------:R-:W-:Y:S01]  /*7430*/  LOP3.LUT P3, RZ, R11, 0xff, RZ, 0xc0, !PT ;  /* 0x000000ff0bff7812 */ /* 0x000fe2000786c0ff */
[----:B------:R-:W-:Y:S01]  /*7440*/  IMAD.IADD R3, R12, 0x1, R3 ;  /* 0x000000010c037824 */ /* 0x000fe200078e0203 */
[----:B------:R-:W-:Y:S01]  /*7450*/  IADD3 R16, P4, R16, UR38, RZ ;  /* 0x0000002610107c10 */ /* 0x000fe2000ff9e0ff */
[----:B------:R-:W-:Y:S01]  /*7460*/  ULDC.64 UR6, c[0x0][0x650] ;  /* 0x0001940000067ab9 */ /* 0x000fe20000000a00 */
[----:B------:R-:W-:Y:S01]  /*7470*/  BSSY B1, `(.L_x_170) ;  /* 0x000006c000017945 */ /* 0x000fe20003800000 */
[----:B------:R-:W-:Y:S01]  /*7480*/  IMAD.MOV.U32 R13, RZ, RZ, -0x1 ;  /* 0xffffffffff0d7424 */ /* 0x000fe200078e00ff */
[----:B------:R-:W-:Y:S01]  /*7490*/  ISETP.GT.U32.AND P1, PT, R3, 0x1, PT ;  /* 0x000000010300780c */ /* 0x000fe20003f24070 */
[----:B------:R-:W-:Y:S01]  /*74a0*/  IMAD.MOV.U32 R20, RZ, RZ, -0x1 ;  /* 0xffffffffff147424 */ /* 0x000fe200078e00ff */
[----:B------:R-:W-:Y:S01]  /*74b0*/  SHF.R.U32.HI R4, RZ, 0x1, R3 ;  /* 0x00000001ff047819 */ /* 0x000fe20000011603 */
[----:B------:R-:W-:Y:S01]  /*74c0*/  IMAD.MOV.U32 R8, RZ, RZ, -0x1 ;  /* 0xffffffffff087424 */ /* 0x000fe200078e00ff */
[----:B------:R-:W-:-:S02]  /*74d0*/  ISETP.LT.U32.AND P1, PT, R12, 0x2, P1 ;  /* 0x000000020c00780c */ /* 0x000fc40000f21070 */
[----:B------:R-:W-:Y:S01]  /*74e0*/  IADD3.X R17, R17, UR41, RZ, P4, !PT ;  /* 0x0000002911117c10 */ /* 0x000fe2000a7fe4ff */
[----:B------:R-:W0:Y:S01]  /*74f0*/  @P3 S2R R6, SR_CgaCtaId ;  /* 0x0000000000063919 */ /* 0x000e220000008800 */
[----:B------:R-:W-:Y:S02]  /*7500*/  @P3 MOV R5, 0x400 ;  /* 0x0000040000053802 */ /* 0x000fe40000000f00 */
[----:B------:R-:W-:Y:S02]  /*7510*/  ISETP.GE.U32.AND P4, PT, R16, UR6, PT ;  /* 0x0000000610007c0c */ /* 0x000fe4000bf86070 */
[----:B------:R-:W-:Y:S02]  /*7520*/  LOP3.LUT R4, R4, 0x1, RZ, 0xc0, !PT ;  /* 0x0000000104047812 */ /* 0x000fe400078ec0ff */
[----:B------:R-:W-:Y:S02]  /*7530*/  LOP3.LUT R3, R3, 0x1, RZ, 0xc0, !PT ;  /* 0x0000000103037812 */ /* 0x000fe400078ec0ff */
[----:B------:R-:W-:-:S02]  /*7540*/  PRMT R11, RZ, 0x7610, R11 ;  /* 0x00007610ff0b7816 */ /* 0x000fc4000000000b */
[----:B0-----:R-:W-:-:S04]  /*7550*/  @P3 LEA R5, R6, R5, 0x18 ;  /* 0x0000000506053211 */ /* 0x001fc800078ec0ff */
[----:B------:R0:W-:Y:S01]  /*7560*/  @P3 SYNCS.ARRIVE.TRANS64.A1T0 RZ, [R5+URZ+0x38], RZ ;  /* 0x000038ff05ff39a7 */ /* 0x0001e2000810003f */
[----:B------:R-:W-:-:S04]  /*7570*/  ISETP.NE.U32.AND P3, PT, R4, 0x1, PT ;  /* 0x000000010400780c */ /* 0x000fc80003f65070 */
[----:B------:R-:W-:Y:S02]  /*7580*/  ISETP.GT.U32.AND P3, PT, R12, 0x1, !P3 ;  /* 0x000000010c00780c */ /* 0x000fe40005f64070 */
[----:B0-----:R-:W-:Y:S02]  /*7590*/  SEL R5, RZ, 0x1, !P1 ;  /* 0x00000001ff057807 */ /* 0x001fe40004800000 */
[----:B------:R-:W-:Y:S02]  /*75a0*/  ISETP.GE.U32.AND.EX P1, PT, R17, UR7, PT, P4 ;  /* 0x0000000711007c0c */ /* 0x000fe4000bf26140 */
[----:B------:R-:W-:-:S04]  /*75b0*/  SEL R4, RZ, 0x1, !P3 ;  /* 0x00000001ff047807 */ /* 0x000fc80005800000 */
[----:B------:R-:W-:Y:S02]  /*75c0*/  LOP3.LUT R0, R4, R0, R5, 0x96, !PT ;  /* 0x0000000004007212 */ /* 0x000fe400078e9605 */
[----:B------:R-:W-:-:S05]  /*75d0*/  PRMT R4, RZ, 0x7610, R4 ;  /* 0x00007610ff047816 */ /* 0x000fca0000000004 */
[----:B------:R-:W-:Y:S05]  /*75e0*/  @P1 BRA `(.L_x_171) ;  /* 0x0000000400501947 */ /* 0x000fea0003800000 */
[----:B------:R-:W-:Y:S01]  /*75f0*/  ULDC.64 UR6, c[0x0][0x628] ;  /* 0x00018a0000067ab9 */ /* 0x000fe20000000a00 */
[----:B------:R-:W0:Y:S01]  /*7600*/  S2R R14, SR_CTAID.X ;  /* 0x00000000000e7919 */ /* 0x000e220000002500 */
[----:B------:R-:W-:Y:S01]  /*7610*/  ISETP.NE.U32.AND P1, PT, RZ, UR6, PT ;  /* 0x00000006ff007c0c */ /* 0x000fe2000bf25070 */
[----:B------:R-:W-:Y:S01]  /*7620*/  ULDC UR9, c[0x0][0x630] ;  /* 0x00018c0000097ab9 */ /* 0x000fe20000000800 */
[----:B------:R-:W-:Y:S01]  /*7630*/  IMAD.MOV.U32 R4, RZ, RZ, R16 ;  /* 0x000000ffff047224 */ /* 0x000fe200078e0010 */
[----:B------:R-:W1:Y:S01]  /*7640*/  S2R R13, SR_CTAID.Y ;  /* 0x00000000000d7919 */ /* 0x000e620000002600 */
[----:B------:R-:W-:Y:S01]  /*7650*/  ISETP.NE.AND.EX P1, PT, RZ, UR7, PT, P1 ;  /* 0x00000007ff007c0c */ /* 0x000fe2000bf25310 */
[----:B------:R-:W-:-:S12]  /*7660*/  IMAD.MOV.U32 R5, RZ, RZ, R17 ;  /* 0x000000ffff057224 */ /* 0x000fd800078e0011 */
[----:B------:R-:W-:Y:S05]  /*7670*/  @!P1 BRA `(.L_x_172) ;  /* 0x0000000000289947 */ /* 0x000fea0003800000 */
[----:B------:R-:W-:Y:S02]  /*7680*/  ULDC UR8, c[0x0][0x634] ;  /* 0x00018d0000087ab9 */ /* 0x000fe40000000800 */
[----:B------:R-:W-:-:S05]  /*7690*/  IADD3 R9, P1, R16, UR8, RZ ;  /* 0x0000000810097c10 */ /* 0x000fca000ff3e0ff */
[----:B------:R-:W-:-:S04]  /*76a0*/  IMAD.X R15, RZ, RZ, R17, P1 ;  /* 0x000000ffff0f7224 */ /* 0x000fc800008e0611 */
[----:B------:R-:W-:-:S04]  /*76b0*/  IMAD.WIDE.U32 R6, R15, UR6, RZ ;  /* 0x000000060f067c25 */ /* 0x000fc8000f8e00ff */
[----:B------:R-:W-:-:S04]  /*76c0*/  IMAD.WIDE.U32 R6, P1, R9, UR7, R6 ;  /* 0x0000000709067c25 */ /* 0x000fc8000f820006 */
[----:B------:R-:W-:-:S04]  /*76d0*/  IMAD.WIDE.U32 R8, R9, UR6, RZ ;  /* 0x0000000609087c25 */ /* 0x000fc8000f8e00ff */
[----:B------:R-:W-:Y:S01]  /*76e0*/  IMAD.X R5, RZ, RZ, RZ, P1 ;  /* 0x000000ffff057224 */ /* 0x000fe200008e06ff */
[----:B------:R-:W-:Y:S01]  /*76f0*/  IADD3 RZ, P1, R9, R6, RZ ;  /* 0x0000000609ff7210 */ /* 0x000fe20007f3e0ff */
[----:B------:R-:W-:-:S04]  /*7700*/  IMAD.MOV.U32 R4, RZ, RZ, R7 ;  /* 0x000000ffff047224 */ /* 0x000fc800078e0007 */
[----:B------:R-:W-:-:S08]  /*7710*/  IMAD.WIDE.U32.X R4, R15, UR7, R4, P1 ;  /* 0x000000070f047c25 */ /* 0x000fd000088e0404 */
.L_x_172:
[--C-:B------:R-:W-:Y:S01]  /*7720*/  SHF.R.U64 R8, R4, UR9, R5.reuse ;  /* 0x0000000904087c19 */ /* 0x100fe20008001205 */
[----:B------:R-:W-:Y:S01]  /*7730*/  ULDC.64 UR6, c[0x0][0x620] ;  /* 0x0001880000067ab9 */ /* 0x000fe20000000a00 */
[----:B------:R-:W-:Y:S01]  /*7740*/  SHF.R.U32.HI R4, RZ, UR9, R5 ;  /* 0x00000009ff047c19 */ /* 0x000fe20008011605 */
[----:B------:R-:W2:Y:S01]  /*7750*/  LDC R25, c[0x0][0x144] ;  /* 0x00005100ff197b82 */ /* 0x000ea20000000800 */
[----:B------:R-:W-:Y:S01]  /*7760*/  IADD3 R7, P1, RZ, -R8, RZ ;  /* 0x80000008ff077210 */ /* 0x000fe20007f3e0ff */
[----:B------:R-:W-:Y:S01]  /*7770*/  ULDC.64 UR10, c[0x0][0x640] ;  /* 0x00019000000a7ab9 */ /* 0x000fe20000000a00 */
[----:B0-----:R-:W-:Y:S01]  /*7780*/  I2FP.F32.U32 R9, R14 ;  /* 0x0000000e00097245 */ /* 0x001fe20000201000 */
[----:B------:R-:W-:Y:S02]  /*7790*/  ULDC UR8, c[0x0][0x608] ;  /* 0x0001820000087ab9 */ /* 0x000fe40000000800 */
[----:B------:R-:W-:Y:S01]  /*77a0*/  IMAD.X R4, RZ, RZ, ~R4, P1 ;  /* 0x000000ffff047224 */ /* 0x000fe200008e0e04 */
[----:B------:R-:W-:Y:S01]  /*77b0*/  ISETP.NE.U32.AND P1, PT, RZ, UR10, PT ;  /* 0x0000000aff007c0c */ /* 0x000fe2000bf25070 */
[----:B------:R-:W0:Y:S02]  /*77c0*/  LDC R20, c[0x0][0x148] ;  /* 0x00005200ff147b82 */ /* 0x000e240000000800 */
[----:B------:R-:W-:Y:S01]  /*77d0*/  IMAD R6, R4, UR6, RZ ;  /* 0x0000000604067c24 */ /* 0x000fe2000f8e02ff */
[----:B------:R-:W-:Y:S01]  /*77e0*/  ISETP.NE.AND.EX P1, PT, RZ, UR11, PT, P1 ;  /* 0x0000000bff007c0c */ /* 0x000fe2000bf25310 */
[----:B------:R-:W-:Y:S01]  /*77f0*/  IMAD.WIDE.U32 R4, R7, UR6, R16 ;  /* 0x0000000607047c25 */ /* 0x000fe2000f8e0010 */
[----:B------:R-:W-:-:S03]  /*7800*/  ULDC UR6, c[0x0][0x150] ;  /* 0x0000540000067ab9 */ /* 0x000fc60000000800 */
[----:B------:R-:W-:Y:S02]  /*7810*/  IMAD R7, R7, UR7, R6 ;  /* 0x0000000707077c24 */ /* 0x000fe4000f8e0206 */
[----:B------:R-:W-:Y:S01]  /*7820*/  FMUL R6, R9, UR6 ;  /* 0x0000000609067c20 */ /* 0x000fe20008400000 */
[----:B------:R-:W-:Y:S01]  /*7830*/  ULDC UR6, c[0x0][0x618] ;  /* 0x0001860000067ab9 */ /* 0x000fe20000000800 */
[----:B------:R-:W-:Y:S01]  /*7840*/  ULDC UR7, c[0x0][0x154] ;  /* 0x0000550000077ab9 */ /* 0x000fe20000000800 */
[----:B------:R-:W-:-:S03]  /*7850*/  IMAD.IADD R5, R5, 0x1, R7 ;  /* 0x0000000105057824 */ /* 0x000fc600078e0207 */
[----:B------:R-:W3:Y:S02]  /*7860*/  F2I.U32.TRUNC.NTZ R6, R6 ;  /* 0x0000000600067305 */ /* 0x000ee4000020f000 */
[----:B------:R-:W-:Y:S02]  /*7870*/  SHF.R.U64 R9, R4, UR6, R5 ;  /* 0x0000000604097c19 */ /* 0x000fe40008001205 */
[----:B-1----:R-:W-:-:S05]  /*7880*/  I2FP.F32.U32 R4, R13 ;  /* 0x0000000d00047245 */ /* 0x002fca0000201000 */
[----:B------:R-:W-:Y:S01]  /*7890*/  FMUL R22, R4, UR7 ;  /* 0x0000000704167c20 */ /* 0x000fe20008400000 */
[----:B------:R-:W-:Y:S01]  /*78a0*/  SHF.R.U32.HI R4, RZ, UR6, R5 ;  /* 0x00000006ff047c19 */ /* 0x000fe20008011605 */
[----:B------:R-:W-:-:S03]  /*78b0*/  ULDC UR6, c[0x0][0x658] ;  /* 0x0001960000067ab9 */ /* 0x000fc60000000800 */
[--C-:B------:R-:W-:Y:S01]  /*78c0*/  SHF.R.U64 R21, R9, UR8, R4.reuse ;  /* 0x0000000809157c19 */ /* 0x100fe20008001204 */
[----:B------:R-:W1:Y:S01]  /*78d0*/  F2I.U32.TRUNC.NTZ R22, R22 ;  /* 0x0000001600167305 */ /* 0x000e62000020f000 */
[----:B------:R-:W-:Y:S01]  /*78e0*/  SHF.R.U32.HI R4, RZ, UR8, R4 ;  /* 0x00000008ff047c19 */ /* 0x000fe20008011604 */
[----:B---3--:R-:W-:-:S03]  /*78f0*/  IMAD.MOV R6, RZ, RZ, -R6 ;  /* 0x000000ffff067224 */ /* 0x008fc600078e0a06 */
[----:B------:R-:W-:Y:S01]  /*7900*/  SHF.R.U64 R15, R21, UR6, R4 ;  /* 0x00000006150f7c19 */ /* 0x000fe20008001204 */
[----:B--2---:R-:W-:Y:S01]  /*7910*/  IMAD R14, R25, R6, R14 ;  /* 0x00000006190e7224 */ /* 0x004fe200078e020e */
[----:B------:R-:W-:-:S03]  /*7920*/  SHF.R.U32.HI R23, RZ, UR6, R4 ;  /* 0x00000006ff177c19 */ /* 0x000fc60008011604 */
[----:B------:R-:W-:Y:S02]  /*7930*/  IMAD.MOV.U32 R4, RZ, RZ, R15 ;  /* 0x000000ffff047224 */ /* 0x000fe400078e000f */
[----:B------:R-:W-:Y:S01]  /*7940*/  IMAD.MOV.U32 R5, RZ, RZ, R23 ;  /* 0x000000ffff057224 */ /* 0x000fe200078e0017 */
[----:B-1----:R-:W-:Y:S06]  /*7950*/  @!P1 BRA `(.L_x_173) ;  /* 0x0000000000289947 */ /* 0x002fec0003800000 */
[----:B------:R-:W-:Y:S02]  /*7960*/  ULDC UR6, c[0x0][0x64c] ;  /* 0x0001930000067ab9 */ /* 0x000fe40000000800 */
[----:B------:R-:W-:-:S05]  /*7970*/  IADD3 R5, P1, R15, UR6, RZ ;  /* 0x000000060f057c10 */ /* 0x000fca000ff3e0ff */
[----:B------:R-:W-:-:S04]  /*7980*/  IMAD.X R23, RZ, RZ, R23, P1 ;  /* 0x000000ffff177224 */ /* 0x000fc800008e0617 */
[----:B------:R-:W-:-:S04]  /*7990*/  IMAD.WIDE.U32 R6, R23, UR10, RZ ;  /* 0x0000000a17067c25 */ /* 0x000fc8000f8e00ff */
[----:B------:R-:W-:-:S04]  /*79a0*/  IMAD.WIDE.U32 R6, P1, R5, UR11, R6 ;  /* 0x0000000b05067c25 */ /* 0x000fc8000f820006 */
[----:B------:R-:W-:-:S04]  /*79b0*/  IMAD.WIDE.U32 R4, R5, UR10, RZ ;  /* 0x0000000a05047c25 */ /* 0x000fc8000f8e00ff */
[----:B------:R-:W-:Y:S01]  /*79c0*/  IMAD.MOV.U32 R4, RZ, RZ, R7 ;  /* 0x000000ffff047224 */ /* 0x000fe200078e0007 */
[----:B------:R-:W-:Y:S01]  /*79d0*/  IADD3 RZ, P3, R5, R6, RZ ;  /* 0x0000000605ff7210 */ /* 0x000fe20007f7e0ff */
[----:B------:R-:W-:-:S04]  /*79e0*/  IMAD.X R5, RZ, RZ, RZ, P1 ;  /* 0x000000ffff057224 */ /* 0x000fc800008e06ff */
[----:B------:R-:W-:-:S08]  /*79f0*/  IMAD.WIDE.U32.X R4, R23, UR11, R4, P3 ;  /* 0x0000000b17047c25 */ /* 0x000fd000098e0404 */
.L_x_173:
[----:B------:R-:W-:Y:S01]  /*7a00*/  ISETP.NE.AND P1, PT, R2, 0x1, PT ;  /* 0x000000010200780c */ /* 0x000fe20003f25270 */
[----:B------:R-:W-:Y:S01]  /*7a10*/  ULDC UR6, c[0x0][0x648] ;  /* 0x0001920000067ab9 */ /* 0x000fe20000000800 */
[----:B------:R-:W-:Y:S01]  /*7a20*/  LOP3.LUT R21, R21, UR5, RZ, 0xc0, !PT ;  /* 0x0000000515157c12 */ /* 0x000fe2000f8ec0ff */
[----:B------:R-:W-:Y:S01]  /*7a30*/  IMAD.MOV R22, RZ, RZ, -R22 ;  /* 0x000000ffff167224 */ /* 0x000fe200078e0a16 */
[----:B------:R-:W-:Y:S01]  /*7a40*/  SHF.R.U64 R4, R4, UR6, R5 ;  /* 0x0000000604047c19 */ /* 0x000fe20008001205 */
[----:B------:R-:W-:Y:S01]  /*7a50*/  ULDC UR6, c[0x0][0x638] ;  /* 0x00018e0000067ab9 */ /* 0x000fe20000000800 */
[----:B------:R-:W-:Y:S01]  /*7a60*/  ULDC UR7, c[0x0][0x610] ;  /* 0x0001840000077ab9 */ /* 0x000fe20000000800 */
[----:B------:R-:W-:Y:S02]  /*7a70*/  IMAD.MOV.U32 R5, RZ, RZ, 0x1 ;  /* 0x00000001ff057424 */ /* 0x000fe400078e00ff */
[----:B------:R-:W-:Y:S02]  /*7a80*/  IMAD.MOV R6, RZ, RZ, -R4 ;  /* 0x000000ffff067224 */ /* 0x000fe400078e0a04 */
[----:B------:R-:W-:Y:S01]  /*7a90*/  IMAD R21, R4, UR13, R21 ;  /* 0x0000000d04157c24 */ /* 0x000fe2000f8e0215 */
[----:B------:R-:W-:Y:S01]  /*7aa0*/  LOP3.LUT R4, R9, UR4, RZ, 0xc0, !PT ;  /* 0x0000000409047c12 */ /* 0x000fe2000f8ec0ff */
[----:B0-----:R-:W-:-:S02]  /*7ab0*/  @P1 IMAD R14, R20, R22, R13 ;  /* 0x00000016140e1224 */ /* 0x001fc400078e020d */
[----:B------:R-:W-:Y:S01]  /*7ac0*/  IMAD R15, R6, UR6, R15 ;  /* 0x00000006060f7c24 */ /* 0x000fe2000f8e020f */
[----:B------:R-:W-:Y:S01]  /*7ad0*/  ULDC UR6, c[0x0][0x600] ;  /* 0x0001800000067ab9 */ /* 0x000fe20000000800 */
[----:B------:R-:W-:Y:S02]  /*7ae0*/  IMAD R14, R21, UR7, R14 ;  /* 0x00000007150e7c24 */ /* 0x000fe4000f8e020e */
[--C-:B------:R-:W-:Y:S01]  /*7af0*/  IMAD R15, R15, UR6, R4.reuse ;  /* 0x000000060f0f7c24 */ /* 0x100fe2000f8e0204 */
[----:B------:R-:W-:-:S04]  /*7b00*/  PRMT R4, R5, 0x7610, R4 ;  /* 0x0000761005047816 */ /* 0x000fc80000000004 */
[----:B------:R-:W-:Y:S02]  /*7b10*/  SEL R20, R15, R14, !P1 ;  /* 0x0000000e0f147207 */ /* 0x000fe40004800000 */
[----:B------:R-:W-:-:S07]  /*7b20*/  SEL R13, R14, R15, !P1 ;  /* 0x0000000f0e0d7207 */ /* 0x000fce0004800000 */
.L_x_171:
[----:B------:R-:W-:Y:S05]  /*7b30*/  BSYNC B1 ;  /* 0x0000000000017941 */ /* 0x000fea0003800000 */
.L_x_170:
[----:B------:R-:W-:-:S13]  /*7b40*/  LOP3.LUT P1, RZ, R4, 0xff, RZ, 0xc0, !PT ;  /* 0x000000ff04ff7812 */ /* 0x000fda000782c0ff */
[----:B------:R-:W-:Y:S05]  /*7b50*/  @P1 BRA `(.L_x_174) ;  /* 0xfffffff4001c1947 */ /* 0x000fea000383ffff */
[----:B------:R-:W-:Y:S05]  /*7b60*/  BSYNC B0 ;  /* 0x0000000000007941 */ /* 0x000fea0003800000 */
.L_x_162:
[----:B------:R-:W-:-:S03]  /*7b70*/  UMOV UR6, 0xffffffff ;  /* 0xffffffff00067882 */ /* 0x000fc60000000000 */
[----:B------:R-:W-:Y:S05]  /*7b80*/  BRA.DIV UR6, `(.L_x_175) ;  /* 0x0000000206d07947 */ /* 0x000fea000b800000 */
[----:B------:R-:W-:-:S13]  /*7b90*/  ELECT P6, URZ, PT ;  /* 0x00000000003f782f */ /* 0x000fda00038c0000 */
.L_x_187:
[----:B------:R-:W-:Y:S04]  /*7ba0*/  BSSY B0, `(.L_x_176) ;  /* 0x0000019000007945 */ /* 0x000fe80003800000 */
[----:B------:R-:W-:Y:S05]  /*7bb0*/  @!P6 BRA `(.L_x_177) ;  /* 0x00000000005ce947 */ /* 0x000fea0003800000 */
[----:B------:R-:W-:-:S04]  /*7bc0*/  LOP3.LUT R18, R18, 0x2, RZ, 0xfc, !PT ;  /* 0x0000000212127812 */ /* 0x000fc800078efcff */
[----:B------:R-:W-:-:S13]  /*7bd0*/  ISETP.NE.AND P0, PT, R18, 0x3, PT ;  /* 0x000000031200780c */ /* 0x000fda0003f05270 */
[----:B------:R-:W-:Y:S05]  /*7be0*/  @!P0 BRA `(.L_x_178) ;  /* 0x0000000000048947 */ /* 0x000fea0003800000 */
[----:B------:R-:W-:Y:S01]  /*7bf0*/  BPT.TRAP 0x1 ;  /* 0x000000040000795c */ /* 0x000fe20000300000 */
.L_x_178:
[----:B------:R-:W0:Y:S01]  /*7c00*/  S2R R5, SR_CgaCtaId ;  /* 0x0000000000057919 */ /* 0x000e220000008800 */
[----:B------:R-:W-:Y:S02]  /*7c10*/  MOV R2, 0x400 ;  /* 0x0000040000027802 */ /* 0x000fe40000000f00 */
[----:B------:R-:W-:Y:S02]  /*7c20*/  SHF.L.U32 R4, R0, 0x1f, RZ ;  /* 0x0000001f00047819 */ /* 0x000fe400000006ff */
[----:B0-----:R-:W-:-:S05]  /*7c30*/  LEA R2, R5, R2, 0x18 ;  /* 0x0000000205027211 */ /* 0x001fca00078ec0ff */
[----:B------:R-:W-:-:S04]  /*7c40*/  VIADD R2, R2, 0x10 ;  /* 0x0000001002027836 */ /* 0x000fc80000000000 */
[C---:B------:R-:W-:Y:S02]  /*7c50*/  IMAD R7, R3.reuse, 0x8, R2 ;  /* 0x0000000803077824 */ /* 0x040fe400078e0202 */
[----:B------:R-:W-:Y:S02]  /*7c60*/  VIADD R3, R3, 0x1 ;  /* 0x0000000103037836 */ /* 0x000fe40000000000 */
[----:B------:R-:W0:Y:S03]  /*7c70*/  SYNCS.PHASECHK.TRANS64.TRYWAIT P0, [R7+URZ], R4 ;  /* 0x00000004070075a7 */ /* 0x000e26000800017f */
[----:B------:R-:W-:-:S04]  /*7c80*/  ISETP.NE.AND P1, PT, R3, 0x2, PT ;  /* 0x000000020300780c */ /* 0x000fc80003f25270 */
[----:B------:R-:W-:Y:S02]  /*7c90*/  SEL R5, RZ, 0x1, P1 ;  /* 0x00000001ff057807 */ /* 0x000fe40000800000 */
[----:B------:R-:W-:Y:S02]  /*7ca0*/  SEL R3, R3, RZ, P1 ;  /* 0x000000ff03037207 */ /* 0x000fe40000800000 */
[----:B------:R-:W-:Y:S01]  /*7cb0*/  LOP3.LUT R0, R0, R5, RZ, 0x3c, !PT ;  /* 0x0000000500007212 */ /* 0x000fe200078e3cff */
[----:B0-----:R-:W-:Y:S06]  /*7cc0*/  @!P0 BRA `(.L_x_179) ;  /* 0x0000000000a08947 */ /* 0x001fec0003800000 */
.L_x_188:
[----:B------:R-:W-:Y:S01]  /*7cd0*/  IMAD R3, R3, 0x8, R2 ;  /* 0x0000000803037824 */ /* 0x000fe200078e0202 */
[----:B------:R-:W-:-:S07]  /*7ce0*/  SHF.L.U32 R0, R0, 0x1f, RZ ;  /* 0x0000001f00007819 */ /* 0x000fce00000006ff */
.L_x_180:
[----:B-1----:R1:W2:Y:S02]  /*7cf0*/  SYNCS.PHASECHK.TRANS64.TRYWAIT P0, [R3+URZ], R0 ;  /* 0x00000000030075a7 */ /* 0x0022a4000800017f */
[----:B--2---:R-:W-:Y:S05]  /*7d00*/  @!P0 NANOSLEEP.SYNCS 0x989680 ;  /* 0x009896800000895d */ /* 0x004fea0003900000 */
[----:B------:R-:W2:Y:S02]  /*7d10*/  @!P0 SYNCS.PHASECHK.TRANS64 P0, [R3+URZ], R0 ;  /* 0x00000000030085a7 */ /* 0x000ea4000800007f */
[----:B--2---:R-:W-:Y:S05]  /*7d20*/  @!P0 BRA `(.L_x_180) ;  /* 0xfffffffc00f08947 */ /* 0x004fea000383ffff */
.L_x_177:
[----:B------:R-:W-:Y:S05]  /*7d30*/  BSYNC B0 ;  /* 0x0000000000007941 */ /* 0x000fea0003800000 */
.L_x_176:
[----:B------:R-:W-:Y:S05]  /*7d40*/  EXIT ;  /* 0x000000000000794d */ /* 0x000fea0003800000 */
.L_x_17:
[----:B-1----:R1:W2:Y:S02]  /*7d50*/  SYNCS.PHASECHK.TRANS64.TRYWAIT P1, [R3+URZ], R0 ;  /* 0x00000000030075a7 */ /* 0x0022a4000802017f */
[----:B--2---:R-:W-:Y:S05]  /*7d60*/  @!P1 NANOSLEEP.SYNCS 0x989680 ;  /* 0x009896800000995d */ /* 0x004fea0003900000 */
[----:B------:R-:W2:Y:S02]  /*7d70*/  @!P1 SYNCS.PHASECHK.TRANS64 P1, [R3+URZ], R0 ;  /* 0x00000000030095a7 */ /* 0x000ea4000802007f */
[----:B--2---:R-:W-:Y:S05]  /*7d80*/  @!P1 BRA `(.L_x_17) ;  /* 0xfffffffc00f09947 */ /* 0x004fea000383ffff */
[----:B------:R-:W-:Y:S05]  /*7d90*/  BRA `(.L_x_16) ;  /* 0xffffff9400b47947 */ /* 0x000fea000383ffff */
.L_x_22:
[----:B-1----:R-:W-:-:S04]  /*7da0*/  IMAD.U32 R4, RZ, RZ, UR8 ;  /* 0x00000008ff047e24 */ /* 0x002fc8000f8e00ff */
[----:B------:R1:W2:Y:S03]  /*7db0*/  SYNCS.PHASECHK.TRANS64.TRYWAIT P1, [R4+URZ], R3 ;  /* 0x00000003040075a7 */ /* 0x0002a6000802017f */
[----:B--2---:R-:W-:Y:S05]  /*7dc0*/  @!P1 NANOSLEEP.SYNCS 0x989680 ;  /* 0x009896800000995d */ /* 0x004fea0003900000 */
[----:B------:R-:W2:Y:S02]  /*7dd0*/  @!P1 SYNCS.PHASECHK.TRANS64 P1, [R4+URZ], R3 ;  /* 0x00000003040095a7 */ /* 0x000ea4000802007f */
[----:B--2---:R-:W-:Y:S05]  /*7de0*/  @!P1 BRA `(.L_x_22) ;  /* 0xfffffffc00ec9947 */ /* 0x004fea000383ffff */
[----:B------:R-:W-:Y:S05]  /*7df0*/  BRA `(.L_x_21) ;  /* 0xffffff9800f07947 */ /* 0x000fea000383ffff */
.L_x_163:
[----:B------:R-:W-:Y:S01]  /*7e00*/  BSSY B1, `(.L_x_181) ;  /* 0x0000006000017945 */ /* 0x000fe20003800000 */
[----:B------:R-:W-:-:S07]  /*7e10*/  IMAD.MOV.U32 R15, RZ, RZ, -0x1 ;  /* 0xffffffffff0f7424 */ /* 0x000fce00078e00ff */
[----:B------:R-:W-:Y:S05]  /*7e20*/  WARPSYNC.COLLECTIVE R15, `(.L_x_182) ;  /* 0x000000000f0c7348 */ /* 0x000fea0003c00000 */
[----:B------:R-:W-:Y:S02]  /*7e30*/  ELECT P6, UR62, PT ;  /* 0x00000000003e782f */ /* 0x000fe400038c0000 */
[----:B------:R-:W-:Y:S01]  /*7e40*/  MOV R14, UR62 ;  /* 0x0000003e000e7c02 */ /* 0x000fe20008000f00 */
[----:B------:R-:W-:Y:S10]  /*7e50*/  ENDCOLLECTIVE ;  /* 0x000000000000791b */ /* 0x000ff40003800000 */
.L_x_182:
[----:B------:R-:W-:Y:S05]  /*7e60*/  BSYNC B1 ;  /* 0x0000000000017941 */ /* 0x000fea0003800000 */
.L_x_181:
[----:B------:R-:W-:Y:S05]  /*7e70*/  BRA `(.L_x_183) ;  /* 0xfffffff000607947 */ /* 0x000fea000383ffff */
.L_x_166:
[----:B0-----:R0:W1:Y:S02]  /*7e80*/  SYNCS.PHASECHK.TRANS64.TRYWAIT P1, [R14+URZ+0x10], R7 ;  /* 0x000010070e0075a7 */ /* 0x001064000802017f */
[----:B-1----:R-:W-:Y:S05]  /*7e90*/  @!P1 NANOSLEEP.SYNCS 0x989680 ;  /* 0x009896800000995d */ /* 0x002fea0003900000 */
[----:B------:R-:W1:Y:S02]  /*7ea0*/  @!P1 SYNCS.PHASECHK.TRANS64 P1, [R14+URZ+0x10], R7 ;  /* 0x000010070e0095a7 */ /* 0x000e64000802007f */
[----:B-1----:R-:W-:Y:S05]  /*7eb0*/  @!P1 BRA `(.L_x_166) ;  /* 0xfffffffc00f09947 */ /* 0x002fea000383ffff */
[----:B------:R-:W-:Y:S05]  /*7ec0*/  BRA `(.L_x_184) ;  /* 0xfffffff000947947 */ /* 0x000fea000383ffff */
.L_x_175:
[----:B------:R-:W-:Y:S01]  /*7ed0*/  BSSY B0, `(.L_x_185) ;  /* 0x0000006000007945 */ /* 0x000fe20003800000 */
[----:B------:R-:W-:-:S07]  /*7ee0*/  IMAD.MOV.U32 R15, RZ, RZ, -0x1 ;  /* 0xffffffffff0f7424 */ /* 0x000fce00078e00ff */
[----:B------:R-:W-:Y:S05]  /*7ef0*/  WARPSYNC.COLLECTIVE R15, `(.L_x_186) ;  /* 0x000000000f0c7348 */ /* 0x000fea0003c00000 */
[----:B------:R-:W-:Y:S02]  /*7f00*/  ELECT P6, UR62, PT ;  /* 0x00000000003e782f */ /* 0x000fe400038c0000 */
[----:B------:R-:W-:Y:S01]  /*7f10*/  MOV R14, UR62 ;  /* 0x0000003e000e7c02 */ /* 0x000fe20008000f00 */
[----:B------:R-:W-:Y:S10]  /*7f20*/  ENDCOLLECTIVE ;  /* 0x000000000000791b */ /* 0x000ff40003800000 */
.L_x_186:
[----:B------:R-:W-:Y:S05]  /*7f30*/  BSYNC B0 ;  /* 0x0000000000007941 */ /* 0x000fea0003800000 */
.L_x_185:
[----:B------:R-:W-:Y:S05]  /*7f40*/  BRA `(.L_x_187) ;  /* 0xfffffffc00147947 */ /* 0x000fea000383ffff */
.L_x_179:
[----:B0-----:R0:W1:Y:S02]  /*7f50*/  SYNCS.PHASECHK.TRANS64.TRYWAIT P0, [R7+URZ], R4 ;  /* 0x00000004070075a7 */ /* 0x001064000800017f */
[----:B-1----:R-:W-:Y:S05]  /*7f60*/  @!P0 NANOSLEEP.SYNCS 0x989680 ;  /* 0x009896800000895d */ /* 0x002fea0003900000 */
[----:B------:R-:W1:Y:S02]  /*7f70*/  @!P0 SYNCS.PHASECHK.TRANS64 P0, [R7+URZ], R4 ;  /* 0x00000004070085a7 */ /* 0x000e64000800007f */
[----:B-1----:R-:W-:Y:S05]  /*7f80*/  @!P0 BRA `(.L_x_179) ;  /* 0xfffffffc00f08947 */ /* 0x002fea000383ffff */
[----:B------:R-:W-:Y:S05]  /*7f90*/  BRA `(.L_x_188) ;  /* 0xfffffffc004c7947 */ /* 0x000fea000383ffff */
.L_x_189:
[----:B------:R-:W-:-:S00]  /*7fa0*/  BRA `(.L_x_189) ;  /* 0xfffffffc00fc7947 */ /* 0x000fc0000383ffff */
[----:B------:R-:W-:-:S00]  /*7fb0*/  NOP ;  /* 0x0000000000007918 */ /* 0x000fc00000000000 */
        /* <DEDUP_REMOVED lines=12> */
.L_x_190:


//--------------------- .nv.global.init           --------------------------
	.section	.nv.global.init,"aw",@progbits
.nv.global.init:
	.type		$str$22,@object
	.size		$str$22,($str$23 - $str$22)
$str$22:
        /*0000*/ 	.byte	0x6b, 0x5f, 0x74, 0x69, 0x6c, 0x65, 0x5f, 0x63, 0x6f, 0x75, 0x6e, 0x74, 0x20, 0x3e, 0x3d, 0x20
        /*0010*/ 	.byte	0x31, 0x00
	.type		$str$23,@object
	.size		$str$23,(__unnamed_1 - $str$23)
$str$23:
        /*0012*/ 	.byte	0x2f, 0x74, 0x6d, 0x70, 0x2f, 0x63, 0x75, 0x74, 0x6c, 0x61, 0x73, 0x73, 0x5f, 0x73, 0x77, 0x65
        /*0022*/ 	.byte	0x65, 0x70, 0x5f, 0x73, 0x72, 0x63, 0x2f, 0x69, 0x6e, 0x63, 0x6c, 0x75, 0x64, 0x65, 0x2f, 0x63
        /*0032*/ 	.byte	0x75, 0x74, 0x6c, 0x61, 0x73, 0x73, 0x2f, 0x67, 0x65, 0x6d, 0x6d, 0x2f, 0x63, 0x6f, 0x6c, 0x6c
        /*0042*/ 	.byte	0x65, 0x63, 0x74, 0x69, 0x76, 0x65, 0x2f, 0x73, 0x6d, 0x39, 0x30, 0x5f, 0x6d, 0x6d, 0x61, 0x5f
        /*0052*/ 	.byte	0x74, 0x6d, 0x61, 0x5f, 0x67, 0x6d, 0x6d, 0x61, 0x5f, 0x73, 0x73, 0x5f, 0x77, 0x61, 0x72, 0x70
        /*0062*/ 	.byte	0x73, 0x70, 0x65, 0x63, 0x69, 0x61, 0x6c, 0x69, 0x7a, 0x65, 0x64, 0x2e, 0x68, 0x70, 0x70, 0x00
	.type		__unnamed_1,@object
	.size		__unnamed_1,(.L_0 - __unnamed_1)
__unnamed_1:
        /*0072*/ 	.byte	0x76, 0x6f, 0x69, 0x64, 0x20, 0x63, 0x75, 0x74, 0x6c, 0x61, 0x73, 0x73, 0x3a, 0x3a, 0x67, 0x65
        /* <DEDUP_REMOVED lines=176> */
        /*0b82*/ 	.byte	0x75, 0x74, 0x65, 0x3a, 0x3a, 0x69, 0x64, 0x65, 0x6e, 0x74, 0x69, 0x74, 0x79, 0x5d, 0x00
.L_0:


//--------------------- .nv.shared._ZN7cutlass13device_kernelINS_4gemm6kernel13GemmUniversalIN4cute5tupleIJiiiiEEENS1_10collective13CollectiveMmaINS1_34MainloopSm90TmaGmmaWarpSpecializedILi2ENS5_IJNS4_1CILi1EEESB_SB_EEENS1_35KernelTmaWarpSpecializedCooperativeEEENS5_IJNSA_ILi128EEESF_NSA_ILi64EEEEEENS_10tfloat32_tENS5_IJlSB_lEEESI_SJ_NS4_8TiledMMAINS4_8MMA_AtomIJNS4_4SM904GMMA30MMA_64x128x8_F32TF32TF32_SS_TNILNSN_7ScaleInE1ELSP_1EEEEEENS4_6LayoutINS5_IJNSA_ILi2EEESB_SB_EEENS5_IJSB_NSA_ILi0EEESV_EEEEENS5_IJNS4_10UnderscoreESY_SY_EEEEENS4_13SM90_TMA_LOADENS4_14ComposedLayoutINS4_7SwizzleILi3ELi4ELi3EEENS4_18smem_ptr_flag_bitsILi32EEENSS_INS5_IJNSA_ILi8EEENSA_ILi32EEEEEENS5_IJS18_SB_EEEEEEEvNS4_8identityES11_S1C_vS1D_EENS_8epilogue10collective6detail29Sm90TmaWarpSpecializedAdapterINS1G_15DefaultEpilogueISI_SJ_SJ_NS1F_6thread17LinearCombinationISI_Li1EffLNS1K_9ScaleType4KindE0ELNS_15FloatRoundStyleE2ESI_EENS1_15EpilogueDefaultEEEEEvvEEEEvNT_6ParamsE --------------------------
	.section	.nv.shared._ZN7cutlass13device_kernelINS_4gemm6kernel13GemmUniversalIN4cute5tupleIJiiiiEEENS1_10collective13CollectiveMmaINS1_34MainloopSm90TmaGmmaWarpSpecializedILi2ENS5_IJNS4_1CILi1EEESB_SB_EEENS1_35KernelTmaWarpSpecializedCooperativeEEENS5_IJNSA_ILi128EEESF_NSA_ILi64EEEEEENS_10tfloat32_tENS5_IJlSB_lEEESI_SJ_NS4_8TiledMMAINS4_8MMA_AtomIJNS4_4SM904GMMA30MMA_64x128x8_F32TF32TF32_SS_TNILNSN_7ScaleInE1ELSP_1EEEEEENS4_6LayoutINS5_IJNSA_ILi2EEESB_SB_EEENS5_IJSB_NSA_ILi0EEESV_EEEEENS5_IJNS4_10UnderscoreESY_SY_EEEEENS4_13SM90_TMA_LOADENS4_14ComposedLayoutINS4_7SwizzleILi3ELi4ELi3EEENS4_18smem_ptr_flag_bitsILi32EEENSS_INS5_IJNSA_ILi8EEENSA_ILi32EEEEEENS5_IJS18_SB_EEEEEEEvNS4_8identityES11_S1C_vS1D_EENS_8epilogue10collective6detail29Sm90TmaWarpSpecializedAdapterINS1G_15DefaultEpilogueISI_SJ_SJ_NS1F_6thread17LinearCombinationISI_Li1EffLNS1K_9ScaleType4KindE0ELNS_15FloatRoundStyleE2ESI_EENS1_15EpilogueDefaultEEEEEvvEEEEvNT_6ParamsE,"aw",@nobits
	.sectionflags	@""
	.align	16
	.zero		1024


//--------------------- .nv.shared.reserved.0     --------------------------
	.section	.nv.shared.reserved.0,"aw",@nobits
	.weak		__nv_reservedSMEM_offset_0_alias
	.size		__nv_reservedSMEM_offset_0_alias, 0, 0
	.other		__nv_reservedSMEM_offset_0_alias,@"STO_CUDA_RESERVED_SHARED STV_DEFAULT"
__nv_reservedSMEM_offset_0_alias:
	.zero		0


//--------------------- .nv.global                --------------------------
	.section	.nv.global,"aw",@nobits
.nv.global:
	.type		_ZN40_INTERNAL_adfcd305_4_k_cu_271889d4_302614cute1_E,@object
	.size		_ZN40_INTERNAL_adfcd305_4_k_cu_271889d4_302614cute1_E,(_ZN40_INTERNAL_adfcd305_4_k_cu_271889d4_302614cuda3std3__45__cpo6cbeginE - _ZN40_INTERNAL_adfcd305_4_k_cu_271889d4_302614cute1_E)
_ZN40_INTERNAL_adfcd305_4_k_cu_271889d4_302614cute1_E:
	.zero		1
	.type		_ZN40_INTERNAL_adfcd305_4_k_cu_271889d4_302614cuda3std3__45__cpo6cbeginE,@object
	.size		_ZN40_INTERNAL_adfcd305_4_k_cu_271889d4_302614cuda3std3__45__cpo6cbeginE,(_ZN40_INTERNAL_adfcd305_4_k_cu_271889d4_302614cuda3std3__48in_placeE - _ZN40_INTERNAL_adfcd305_4_k_cu_271889d4_302614cuda3std3__45__cpo6cbeginE)
_ZN40_INTERNAL_adfcd305_4_k_cu_271889d4_302614cuda3std3__45__cpo6cbeginE:
	.zero		1
	.type		_ZN40_INTERNAL_adfcd305_4_k_cu_271889d4_302614cuda3std3__48in_placeE,@object
	.size		_ZN40_INTERNAL_adfcd305_4_k_cu_271889d4_302614cuda3std3__48in_placeE,(_ZN40_INTERNAL_adfcd305_4_k_cu_271889d4_302614cuda3std6ranges3__45__cpo9iter_moveE - _ZN40_INTERNAL_adfcd305_4_k_cu_271889d4_302614cuda3std3__48in_placeE)
_ZN40_INTERNAL_adfcd305_4_k_cu_271889d4_302614cuda3std3__48in_placeE:
	.zero		1
	.type		_ZN40_INTERNAL_adfcd305_4_k_cu_271889d4_302614cuda3std6ranges3__45__cpo9iter_moveE,@object
	.size		_ZN40_INTERNAL_adfcd305_4_k_cu_271889d4_302614cuda3std6ranges3__45__cpo9iter_moveE,(_ZN40_INTERNAL_adfcd305_4_k_cu_271889d4_302614cuda3std3__45__cpo5beginE - _ZN40_INTERNAL_adfcd305_4_k_cu_271889d4_302614cuda3std6ranges3__45__cpo9iter_moveE)
_ZN40_INTERNAL_adfcd305_4_k_cu_271889d4_302614cuda3std6ranges3__45__cpo9iter_moveE:
	.zero		1
	.type		_ZN40_INTERNAL_adfcd305_4_k_cu_271889d4_302614cuda3std3__45__cpo5beginE,@object
	.size		_ZN40_INTERNAL_adfcd305_4_k_cu_271889d4_302614cuda3std3__45__cpo5beginE,(_ZN40_INTERNAL_adfcd305_4_k_cu_271889d4_302614cuda3std3__442_GLOBAL__N__adfcd305_4_k_cu_271889d4_302616ignoreE - _ZN40_INTERNAL_adfcd305_4_k_cu_271889d4_302614cuda3std3__45__cpo5beginE)
_ZN40_INTERNAL_adfcd305_4_k_cu_271889d4_302614cuda3std3__45__cpo5beginE:
	.zero		1
	.type		_ZN40_INTERNAL_adfcd305_4_k_cu_271889d4_302614cuda3std3__442_GLOBAL__N__adfcd305_4_k_cu_271889d4_302616ignoreE,@object
	.size		_ZN40_INTERNAL_adfcd305_4_k_cu_271889d4_302614cuda3std3__442_GLOBAL__N__adfcd305_4_k_cu_271889d4_302616ignoreE,(_ZN40_INTERNAL_adfcd305_4_k_cu_271889d4_302614cute7productE - _ZN40_INTERNAL_adfcd305_4_k_cu_271889d4_302614cuda3std3__442_GLOBAL__N__adfcd305_4_k_cu_271889d4_302616ignoreE)
_ZN40_INTERNAL_adfcd305_4_k_cu_271889d4_302614cuda3std3__442_GLOBAL__N__adfcd305_4_k_cu_271889d4_302616ignoreE:
	.zero		1
	.type		_ZN40_INTERNAL_adfcd305_4_k_cu_271889d4_302614cute7productE,@object
	.size		_ZN40_INTERNAL_adfcd305_4_k_cu_271889d4_302614cute7productE,(_ZN40_INTERNAL_adfcd305_4_k_cu_271889d4_302614cuda3std3__45__cpo3endE - _ZN40_INTERNAL_adfcd305_4_k_cu_271889d4_302614cute7productE)
_ZN40_INTERNAL_adfcd305_4_k_cu_271889d4_302614cute7productE:
	.zero		1
	.type		_ZN40_INTERNAL_adfcd305_4_k_cu_271889d4_302614cuda3std3__45__cpo3endE,@object
	.size		_ZN40_INTERNAL_adfcd305_4_k_cu_271889d4_302614cuda3std3__45__cpo3endE,(_ZN40_INTERNAL_adfcd305_4_k_cu_271889d4_302614cuda3std3__419piecewise_constructE - _ZN40_INTERNAL_adfcd305_4_k_cu_271889d4_302614cuda3std3__45__cpo3endE)
_ZN40_INTERNAL_adfcd305_4_k_cu_271889d4_302614cuda3std3__45__cpo3endE:
	.zero		1
	.type		_ZN40_INTERNAL_adfcd305_4_k_cu_271889d4_302614cuda3std3__419piecewise_constructE,@object
	.size		_ZN40_INTERNAL_adfcd305_4_k_cu_271889d4_302614cuda3std3__419piecewise_constructE,(_ZN40_INTERNAL_adfcd305_4_k_cu_271889d4_302614cuda3std3__45__cpo4cendE - _ZN40_INTERNAL_adfcd305_4_k_cu_271889d4_302614cuda3std3__419piecewise_constructE)
_ZN40_INTERNAL_adfcd305_4_k_cu_271889d4_302614cuda3std3__419piecewise_constructE:
	.zero		1
	.type		_ZN40_INTERNAL_adfcd305_4_k_cu_271889d4_302614cuda3std3__45__cpo4cendE,@object
	.size		_ZN40_INTERNAL_adfcd305_4_k_cu_271889d4_302614cuda3std3__45__cpo4cendE,(_ZN40_INTERNAL_adfcd305_4_k_cu_271889d4_302614cuda3std6ranges3__45__cpo4swapE - _ZN40_INTERNAL_adfcd305_4_k_cu_271889d4_302614cuda3std3__45__cpo4cendE)
_ZN40_INTERNAL_adfcd305_4_k_cu_271889d4_302614cuda3std3__45__cpo4cendE:
	.zero		1
	.type		_ZN40_INTERNAL_adfcd305_4_k_cu_271889d4_302614cuda3std6ranges3__45__cpo4swapE,@object
	.size		_ZN40_INTERNAL_adfcd305_4_k_cu_271889d4_302614cuda3std6ranges3__45__cpo4swapE,(.L_8 - _ZN40_INTERNAL_adfcd305_4_k_cu_271889d4_302614cuda3std6ranges3__45__cpo4swapE)
_ZN40_INTERNAL_adfcd305_4_k_cu_271889d4_302614cuda3std6ranges3__45__cpo4swapE:
	.zero		1
.L_8:


//--------------------- .nv.constant0._ZN7cutlass13device_kernelINS_4gemm6kernel13GemmUniversalIN4cute5tupleIJiiiiEEENS1_10collective13CollectiveMmaINS1_34MainloopSm90TmaGmmaWarpSpecializedILi2ENS5_IJNS4_1CILi1EEESB_SB_EEENS1_35KernelTmaWarpSpecializedCooperativeEEENS5_IJNSA_ILi128EEESF_NSA_ILi64EEEEEENS_10tfloat32_tENS5_IJlSB_lEEESI_SJ_NS4_8TiledMMAINS4_8MMA_AtomIJNS4_4SM904GMMA30MMA_64x128x8_F32TF32TF32_SS_TNILNSN_7ScaleInE1ELSP_1EEEEEENS4_6LayoutINS5_IJNSA_ILi2EEESB_SB_EEENS5_IJSB_NSA_ILi0EEESV_EEEEENS5_IJNS4_10UnderscoreESY_SY_EEEEENS4_13SM90_TMA_LOADENS4_14ComposedLayoutINS4_7SwizzleILi3ELi4ELi3EEENS4_18smem_ptr_flag_bitsILi32EEENSS_INS5_IJNSA_ILi8EEENSA_ILi32EEEEEENS5_IJS18_SB_EEEEEEEvNS4_8identityES11_S1C_vS1D_EENS_8epilogue10collective6detail29Sm90TmaWarpSpecializedAdapterINS1G_15DefaultEpilogueISI_SJ_SJ_NS1F_6thread17LinearCombinationISI_Li1EffLNS1K_9ScaleType4KindE0ELNS_15FloatRoundStyleE2ESI_EENS1_15EpilogueDefaultEEEEEvvEEEEvNT_6ParamsE --------------------------
	.section	.nv.constant0._ZN7cutlass13device_kernelINS_4gemm6kernel13GemmUniversalIN4cute5tupleIJiiiiEEENS1_10collective13CollectiveMmaINS1_34MainloopSm90TmaGmmaWarpSpecializedILi2ENS5_IJNS4_1CILi1EEESB_SB_EEENS1_35KernelTmaWarpSpecializedCooperativeEEENS5_IJNSA_ILi128EEESF_NSA_ILi64EEEEEENS_10tfloat32_tENS5_IJlSB_lEEESI_SJ_NS4_8TiledMMAINS4_8MMA_AtomIJNS4_4SM904GMMA30MMA_64x128x8_F32TF32TF32_SS_TNILNSN_7ScaleInE1ELSP_1EEEEEENS4_6LayoutINS5_IJNSA_ILi2EEESB_SB_EEENS5_IJSB_NSA_ILi0EEESV_EEEEENS5_IJNS4_10UnderscoreESY_SY_EEEEENS4_13SM90_TMA_LOADENS4_14ComposedLayoutINS4_7SwizzleILi3ELi4ELi3EEENS4_18smem_ptr_flag_bitsILi32EEENSS_INS5_IJNSA_ILi8EEENSA_ILi32EEEEEENS5_IJS18_SB_EEEEEEEvNS4_8identityES11_S1C_vS1D_EENS_8epilogue10collective6detail29Sm90TmaWarpSpecializedAdapterINS1G_15DefaultEpilogueISI_SJ_SJ_NS1F_6thread17LinearCombinationISI_Li1EffLNS1K_9ScaleType4KindE0ELNS_15FloatRoundStyleE2ESI_EENS1_15EpilogueDefaultEEEEEvvEEEEvNT_6ParamsE,"a",@progbits
	.sectionflags	@""
	.align	4
.nv.constant0._ZN7cutlass13device_kernelINS_4gemm6kernel13GemmUniversalIN4cute5tupleIJiiiiEEENS1_10collective13CollectiveMmaINS1_34MainloopSm90TmaGmmaWarpSpecializedILi2ENS5_IJNS4_1CILi1EEESB_SB_EEENS1_35KernelTmaWarpSpecializedCooperativeEEENS5_IJNSA_ILi128EEESF_NSA_ILi64EEEEEENS_10tfloat32_tENS5_IJlSB_lEEESI_SJ_NS4_8TiledMMAINS4_8MMA_AtomIJNS4_4SM904GMMA30MMA_64x128x8_F32TF32TF32_SS_TNILNSN_7ScaleInE1ELSP_1EEEEEENS4_6LayoutINS5_IJNSA_ILi2EEESB_SB_EEENS5_IJSB_NSA_ILi0EEESV_EEEEENS5_IJNS4_10UnderscoreESY_SY_EEEEENS4_13SM90_TMA_LOADENS4_14ComposedLayoutINS4_7SwizzleILi3ELi4ELi3EEENS4_18smem_ptr_flag_bitsILi32EEENSS_INS5_IJNSA_ILi8EEENSA_ILi32EEEEEENS5_IJS18_SB_EEEEEEEvNS4_8identityES11_S1C_vS1D_EENS_8epilogue10collective6detail29Sm90TmaWarpSpecializedAdapterINS1G_15DefaultEpilogueISI_SJ_SJ_NS1F_6thread17LinearCombinationISI_Li1EffLNS1K_9ScaleType4KindE0ELNS_15FloatRoundStyleE2ESI_EENS1_15EpilogueDefaultEEEEEvvEEEEvNT_6ParamsE:
	.zero		1664


//--------------------- SYMBOLS --------------------------

	.type		.nv.reservedSmem.offset0,@object
	.size		.nv.reservedSmem.offset0,0x4
	.type		__assertfail,@function
